// auto-generated by cutlass_sweep.gemm — config: {"arch": "sm_90", "cluster_m": 4, "cluster_n": 1, "dtype": "fp16", "dtype_b": "fp16", "layout": "tt", "stages": 2, "tile_k": 64, "tile_m": 128, "tile_n": 128}
#include "cutlass/cutlass.h"
#include "cutlass/gemm/collective/collective_builder.hpp"
#include "cutlass/gemm/device/gemm_universal_adapter.h"
#include "cutlass/gemm/kernel/gemm_universal.hpp"
#include "cutlass/epilogue/collective/collective_builder.hpp"

using ElemA = cutlass::half_t;
using ElemB = cutlass::half_t;
using ElemCD = cutlass::half_t;
using Acc  = float;
using TileShape    = cute::Shape<cute::_128, cute::_128, cute::_64>;
using ClusterShape = cute::Shape<cute::_4, cute::_1, cute::_1>;

using CollectiveEpilogue = typename cutlass::epilogue::collective::CollectiveBuilder<
    cutlass::arch::Sm90, cutlass::arch::OpClassTensorOp,
    TileShape, ClusterShape,
    cutlass::epilogue::collective::EpilogueTileAuto,
    Acc, Acc,
    ElemCD, cutlass::layout::RowMajor, 128 / cutlass::sizeof_bits<ElemCD>::value,
    ElemCD, cutlass::layout::RowMajor, 128 / cutlass::sizeof_bits<ElemCD>::value,
    cutlass::epilogue::collective::EpilogueScheduleAuto
  >::CollectiveOp;

using CollectiveMainloop = typename cutlass::gemm::collective::CollectiveBuilder<
    cutlass::arch::Sm90, cutlass::arch::OpClassTensorOp,
    ElemA, cutlass::layout::ColumnMajor, 128 / cutlass::sizeof_bits<ElemA>::value,
    ElemB, cutlass::layout::ColumnMajor, 128 / cutlass::sizeof_bits<ElemB>::value,
    Acc,
    TileShape, ClusterShape,
    cutlass::gemm::collective::StageCount<2>,
    cutlass::gemm::collective::KernelScheduleAuto
  >::CollectiveOp;

using GemmKernel = cutlass::gemm::kernel::GemmUniversal<
    cute::Shape<int,int,int,int>,
    CollectiveMainloop,
    CollectiveEpilogue
>;
using Gemm = cutlass::gemm::device::GemmUniversalAdapter<GemmKernel>;

// Force the device kernel symbol into the cubin without needing a host main.
auto* _anchor = &cutlass::device_kernel<GemmKernel>;


// ===== COMPILED SASS (sm_90a) =====

	.target	sm_90a

	.elftype	@"ET_EXEC"


//--------------------- .note.nv.tkinfo           --------------------------
	.section	.note.nv.tkinfo,"",@"SHT_NOTE"
	.sectionflags	@"SHF_NOTE_NV_TKINFO"
	.tkinfo
        /*0018*/ 	.word	0x00000002
        /*0030*/ 	.string	""
        /*0030*/ 	.string	"ptxas"
        /*0030*/ 	.string	"Cuda compilation tools, release 13.0, V13.0.88"
        /*0030*/ 	.string	"Build cuda_13.0.r13.0/compiler.36424714_0"
        /*0030*/ 	.string	"-arch sm_90a -m 64 "



//--------------------- .note.nv.cuinfo           --------------------------
	.section	.note.nv.cuinfo,"",@"SHT_NOTE"
	.sectionflags	@"SHF_NOTE_NV_CUINFO"
        /*0018*/ 	.short	0x0002
        /*001a*/ 	.short	0x005a
        /*001c*/ 	.short	0x0082
	.zero		2


//--------------------- .nv.info                  --------------------------
	.section	.nv.info,"",@"SHT_CUDA_INFO"
	.align	4


	//----- nvinfo : EIATTR_REGCOUNT
	.align		4
        /*0000*/ 	.byte	0x04, 0x2f
        /*0002*/ 	.short	(.L_15 - .L_14)
	.align		4
.L_14:
        /*0004*/ 	.word	index@(_ZN7cutlass13device_kernelINS_4gemm6kernel13GemmUniversalIN4cute5tupleIJiiiiEEENS1_10collective13CollectiveMmaINS1_34MainloopSm90TmaGmmaWarpSpecializedILi2ENS5_IJNS4_1CILi4EEENSA_ILi1EEESC_EEENS1_35KernelTmaWarpSpecializedCooperativeEEENS5_IJNSA_ILi128EEESG_NSA_ILi64EEEEEENS_6half_tENS5_IJSC_llEEESJ_NS5_IJlSC_lEEENS4_8TiledMMAINS4_8MMA_AtomIJNS4_4SM904GMMA26MMA_64x128x16_F32F16F16_SSILNSP_5MajorE1ELSR_0ELNSP_7ScaleInE1ELSS_1EEEEEENS4_6LayoutINS5_IJNSA_ILi2EEESC_SC_EEENS5_IJSC_NSA_ILi0EEESY_EEEEENS5_IJNS4_10UnderscoreES11_S11_EEEEENS4_13SM90_TMA_LOADENS4_14ComposedLayoutINS4_7SwizzleILi3ELi4ELi3EEENS4_18smem_ptr_flag_bitsILi16EEENSV_INS5_IJSH_NSA_ILi8EEEEEENS5_IJSC_SH_EEEEEEEvNS4_8identityENS4_23SM90_TMA_LOAD_MULTICASTENS15_IS17_S19_NSV_INS5_IJS1A_SH_EEENS5_IJSH_SC_EEEEEEEvS1F_EENS_8epilogue10collective6detail29Sm90TmaWarpSpecializedAdapterINS1N_15DefaultEpilogueISJ_SL_SL_NS1M_6thread17LinearCombinationISJ_Li1EffLNS1R_9ScaleType4KindE0ELNS_15FloatRoundStyleE2ESJ_EENS1_15EpilogueDefaultEEEEEvvEEEEvNT_6ParamsE)
        /*0008*/ 	.word	0x000000a8


	//----- nvinfo : EIATTR_FRAME_SIZE
	.align		4
.L_15:
        /*000c*/ 	.byte	0x04, 0x11
        /*000e*/ 	.short	(.L_17 - .L_16)
	.align		4
.L_16:
        /*0010*/ 	.word	index@(_ZN7cutlass13device_kernelINS_4gemm6kernel13GemmUniversalIN4cute5tupleIJiiiiEEENS1_10collective13CollectiveMmaINS1_34MainloopSm90TmaGmmaWarpSpecializedILi2ENS5_IJNS4_1CILi4EEENSA_ILi1EEESC_EEENS1_35KernelTmaWarpSpecializedCooperativeEEENS5_IJNSA_ILi128EEESG_NSA_ILi64EEEEEENS_6half_tENS5_IJSC_llEEESJ_NS5_IJlSC_lEEENS4_8TiledMMAINS4_8MMA_AtomIJNS4_4SM904GMMA26MMA_64x128x16_F32F16F16_SSILNSP_5MajorE1ELSR_0ELNSP_7ScaleInE1ELSS_1EEEEEENS4_6LayoutINS5_IJNSA_ILi2EEESC_SC_EEENS5_IJSC_NSA_ILi0EEESY_EEEEENS5_IJNS4_10UnderscoreES11_S11_EEEEENS4_13SM90_TMA_LOADENS4_14ComposedLayoutINS4_7SwizzleILi3ELi4ELi3EEENS4_18smem_ptr_flag_bitsILi16EEENSV_INS5_IJSH_NSA_ILi8EEEEEENS5_IJSC_SH_EEEEEEEvNS4_8identityENS4_23SM90_TMA_LOAD_MULTICASTENS15_IS17_S19_NSV_INS5_IJS1A_SH_EEENS5_IJSH_SC_EEEEEEEvS1F_EENS_8epilogue10collective6detail29Sm90TmaWarpSpecializedAdapterINS1N_15DefaultEpilogueISJ_SL_SL_NS1M_6thread17LinearCombinationISJ_Li1EffLNS1R_9ScaleType4KindE0ELNS_15FloatRoundStyleE2ESJ_EENS1_15EpilogueDefaultEEEEEvvEEEEvNT_6ParamsE)
        /*0014*/ 	.word	0x00000000


	//----- nvinfo : EIATTR_MIN_STACK_SIZE
	.align		4
.L_17:
        /*0018*/ 	.byte	0x04, 0x12
        /*001a*/ 	.short	(.L_19 - .L_18)
	.align		4
.L_18:
        /*001c*/ 	.word	index@(_ZN7cutlass13device_kernelINS_4gemm6kernel13GemmUniversalIN4cute5tupleIJiiiiEEENS1_10collective13CollectiveMmaINS1_34MainloopSm90TmaGmmaWarpSpecializedILi2ENS5_IJNS4_1CILi4EEENSA_ILi1EEESC_EEENS1_35KernelTmaWarpSpecializedCooperativeEEENS5_IJNSA_ILi128EEESG_NSA_ILi64EEEEEENS_6half_tENS5_IJSC_llEEESJ_NS5_IJlSC_lEEENS4_8TiledMMAINS4_8MMA_AtomIJNS4_4SM904GMMA26MMA_64x128x16_F32F16F16_SSILNSP_5MajorE1ELSR_0ELNSP_7ScaleInE1ELSS_1EEEEEENS4_6LayoutINS5_IJNSA_ILi2EEESC_SC_EEENS5_IJSC_NSA_ILi0EEESY_EEEEENS5_IJNS4_10UnderscoreES11_S11_EEEEENS4_13SM90_TMA_LOADENS4_14ComposedLayoutINS4_7SwizzleILi3ELi4ELi3EEENS4_18smem_ptr_flag_bitsILi16EEENSV_INS5_IJSH_NSA_ILi8EEEEEENS5_IJSC_SH_EEEEEEEvNS4_8identityENS4_23SM90_TMA_LOAD_MULTICASTENS15_IS17_S19_NSV_INS5_IJS1A_SH_EEENS5_IJSH_SC_EEEEEEEvS1F_EENS_8epilogue10collective6detail29Sm90TmaWarpSpecializedAdapterINS1N_15DefaultEpilogueISJ_SL_SL_NS1M_6thread17LinearCombinationISJ_Li1EffLNS1R_9ScaleType4KindE0ELNS_15FloatRoundStyleE2ESJ_EENS1_15EpilogueDefaultEEEEEvvEEEEvNT_6ParamsE)
        /*0020*/ 	.word	0x00000000
.L_19:


//--------------------- .nv.compat                --------------------------
	.section	.nv.compat,"",@"SHT_CUDA_COMPAT_INFO"
	.align	4
        /*0000*/ 	.byte	0x02, 0x09, 0x01, 0x00, 0x02, 0x02, 0x04, 0x00, 0x02, 0x05, 0x05, 0x00, 0x03, 0x07, 0x01, 0x01
        /*0010*/ 	.byte	0x02, 0x03, 0x01, 0x00, 0x02, 0x06, 0x01, 0x00, 0x04, 0x0b, 0x08, 0x00, 0x00, 0x00, 0x00, 0x00
        /*0020*/ 	.byte	0x00, 0x00, 0x00, 0x00


//--------------------- .nv.info._ZN7cutlass13device_kernelINS_4gemm6kernel13GemmUniversalIN4cute5tupleIJiiiiEEENS1_10collective13CollectiveMmaINS1_34MainloopSm90TmaGmmaWarpSpecializedILi2ENS5_IJNS4_1CILi4EEENSA_ILi1EEESC_EEENS1_35KernelTmaWarpSpecializedCooperativeEEENS5_IJNSA_ILi128EEESG_NSA_ILi64EEEEEENS_6half_tENS5_IJSC_llEEESJ_NS5_IJlSC_lEEENS4_8TiledMMAINS4_8MMA_AtomIJNS4_4SM904GMMA26MMA_64x128x16_F32F16F16_SSILNSP_5MajorE1ELSR_0ELNSP_7ScaleInE1ELSS_1EEEEEENS4_6LayoutINS5_IJNSA_ILi2EEESC_SC_EEENS5_IJSC_NSA_ILi0EEESY_EEEEENS5_IJNS4_10UnderscoreES11_S11_EEEEENS4_13SM90_TMA_LOADENS4_14ComposedLayoutINS4_7SwizzleILi3ELi4ELi3EEENS4_18smem_ptr_flag_bitsILi16EEENSV_INS5_IJSH_NSA_ILi8EEEEEENS5_IJSC_SH_EEEEEEEvNS4_8identityENS4_23SM90_TMA_LOAD_MULTICASTENS15_IS17_S19_NSV_INS5_IJS1A_SH_EEENS5_IJSH_SC_EEEEEEEvS1F_EENS_8epilogue10collective6detail29Sm90TmaWarpSpecializedAdapterINS1N_15DefaultEpilogueISJ_SL_SL_NS1M_6thread17LinearCombinationISJ_Li1EffLNS1R_9ScaleType4KindE0ELNS_15FloatRoundStyleE2ESJ_EENS1_15EpilogueDefaultEEEEEvvEEEEvNT_6ParamsE --------------------------
	.section	.nv.info._ZN7cutlass13device_kernelINS_4gemm6kernel13GemmUniversalIN4cute5tupleIJiiiiEEENS1_10collective13CollectiveMmaINS1_34MainloopSm90TmaGmmaWarpSpecializedILi2ENS5_IJNS4_1CILi4EEENSA_ILi1EEESC_EEENS1_35KernelTmaWarpSpecializedCooperativeEEENS5_IJNSA_ILi128EEESG_NSA_ILi64EEEEEENS_6half_tENS5_IJSC_llEEESJ_NS5_IJlSC_lEEENS4_8TiledMMAINS4_8MMA_AtomIJNS4_4SM904GMMA26MMA_64x128x16_F32F16F16_SSILNSP_5MajorE1ELSR_0ELNSP_7ScaleInE1ELSS_1EEEEEENS4_6LayoutINS5_IJNSA_ILi2EEESC_SC_EEENS5_IJSC_NSA_ILi0EEESY_EEEEENS5_IJNS4_10UnderscoreES11_S11_EEEEENS4_13SM90_TMA_LOADENS4_14ComposedLayoutINS4_7SwizzleILi3ELi4ELi3EEENS4_18smem_ptr_flag_bitsILi16EEENSV_INS5_IJSH_NSA_ILi8EEEEEENS5_IJSC_SH_EEEEEEEvNS4_8identityENS4_23SM90_TMA_LOAD_MULTICASTENS15_IS17_S19_NSV_INS5_IJS1A_SH_EEENS5_IJSH_SC_EEEEEEEvS1F_EENS_8epilogue10collective6detail29Sm90TmaWarpSpecializedAdapterINS1N_15DefaultEpilogueISJ_SL_SL_NS1M_6thread17LinearCombinationISJ_Li1EffLNS1R_9ScaleType4KindE0ELNS_15FloatRoundStyleE2ESJ_EENS1_15EpilogueDefaultEEEEEvvEEEEvNT_6ParamsE,"",@"SHT_CUDA_INFO"
	.sectionflags	@""
	.align	4


	//----- nvinfo : EIATTR_CUDA_API_VERSION
	.align		4
        /*0000*/ 	.byte	0x04, 0x37
        /*0002*/ 	.short	(.L_21 - .L_20)
.L_20:
        /*0004*/ 	.word	0x00000082


	//----- nvinfo : EIATTR_KPARAM_INFO
	.align		4
.L_21:
        /*0008*/ 	.byte	0x04, 0x17
        /*000a*/ 	.short	(.L_23 - .L_22)
.L_22:
        /*000c*/ 	.word	0x00000000
        /*0010*/ 	.short	0x0000
        /*0012*/ 	.short	0x0070
        /*0014*/ 	.byte	0x00, 0xf0, 0x01, 0x10


	//----- nvinfo : EIATTR_SPARSE_MMA_MASK
	.align		4
.L_23:
        /*0018*/ 	.byte	0x03, 0x50
        /*001a*/ 	.short	0x0000


	//----- nvinfo : EIATTR_MAXREG_COUNT
	.align		4
        /*001c*/ 	.byte	0x03, 0x1b
        /*001e*/ 	.short	0x00a8


	//----- nvinfo : EIATTR_NUM_BARRIERS
	.align		4
        /*0020*/ 	.byte	0x02, 0x4c
        /*0022*/ 	.byte	0x01
	.zero		1


	//----- nvinfo : EIATTR_EXTERNS
	.align		4
        /*0024*/ 	.byte	0x04, 0x0f
        /*0026*/ 	.short	(.L_25 - .L_24)


	//   ....[0]....
	.align		4
.L_24:
        /*0028*/ 	.word	index@(__assertfail)


	//----- nvinfo : EIATTR_MERCURY_ISA_VERSION
	.align		4
.L_25:
        /*002c*/ 	.byte	0x03, 0x5f
        /*002e*/ 	.short	0x0101


	//----- nvinfo : EIATTR_INT_WARP_WIDE_INSTR_OFFSETS
	.align		4
        /*0030*/ 	.byte	0x04, 0x31
        /*0032*/ 	.short	(.L_27 - .L_26)


	//   ....[0]....
.L_26:
        /*0034*/ 	.word	0x00000490


	//   ....[1]....
        /*0038*/ 	.word	0x000004b0


	//   ....[2]....
        /*003c*/ 	.word	0x00000630


	//   ....[3]....
        /*0040*/ 	.word	0x00001ed0


	//----- nvinfo : EIATTR_COOP_GROUP_MASK_REGIDS
	.align		4
.L_27:
        /*0044*/ 	.byte	0x04, 0x29
        /*0046*/ 	.short	(.L_29 - .L_28)


	//   ....[0]....
.L_28:
        /*0048*/ 	.word	0xffffffff


	//   ....[1]....
        /*004c*/ 	.word	0xffffffff


	//   ....[2]....
        /*0050*/ 	.word	0xffffffff


	//   ....[3]....
        /*0054*/ 	.word	0xffffffff


	//   ....[4]....
        /*0058*/ 	.word	0xffffffff


	//   ....[5]....
        /*005c*/ 	.word	0xffffffff


	//----- nvinfo : EIATTR_COOP_GROUP_INSTR_OFFSETS
	.align		4
.L_29:
        /*0060*/ 	.byte	0x04, 0x28
        /*0062*/ 	.short	(.L_31 - .L_30)


	//   ....[0]....
.L_30:
        /*0064*/ 	.word	0x00000060


	//   ....[1]....
        /*0068*/ 	.word	0x00000070


	//   ....[2]....
        /*006c*/ 	.word	0x00000130


	//   ....[3]....
        /*0070*/ 	.word	0x000002c0


	//   ....[4]....
        /*0074*/ 	.word	0x000007e0


	//   ....[5]....
        /*0078*/ 	.word	0x00001460


	//----- nvinfo : EIATTR_REG_RECONFIG
	.align		4
.L_31:
        /*007c*/ 	.byte	0x01, 0x54
	.zero		2


	//----- nvinfo : EIATTR_SYSCALL_OFFSETS
	.align		4
        /*0080*/ 	.byte	0x04, 0x46
        /*0082*/ 	.short	(.L_33 - .L_32)


	//   ....[0]....
.L_32:
        /*0084*/ 	.word	0x00001640


	//----- nvinfo : EIATTR_MBARRIER_INSTR_OFFSETS
	.align		4
.L_33:
        /*0088*/ 	.byte	0x04, 0x39
        /*008a*/ 	.short	(.L_35 - .L_34)


	//   ....[0]....
.L_34:
        /*008c*/ 	.word	0x00000250
        /*0090*/ 	.word	0x000000ff
        /*0094*/ 	.word	0x00000000
        /*0098*/ 	.short	0x0100
        /*009a*/ 	.byte	0x08
	.zero		1


	//   ....[1]....
        /*009c*/ 	.word	0x00000260
        /*00a0*/ 	.word	0x000000ff
        /*00a4*/ 	.word	0x00000010
        /*00a8*/ 	.short	0x0100
        /*00aa*/ 	.byte	0x08
	.zero		1


	//   ....[2]....
        /*00ac*/ 	.word	0x00000270
        /*00b0*/ 	.word	0x000000ff
        /*00b4*/ 	.word	0x00000008
        /*00b8*/ 	.short	0x0100
        /*00ba*/ 	.byte	0x08
	.zero		1


	//   ....[3]....
        /*00bc*/ 	.word	0x00000280
        /*00c0*/ 	.word	0x000000ff
        /*00c4*/ 	.word	0x00000018
        /*00c8*/ 	.short	0x0100
        /*00ca*/ 	.byte	0x08
	.zero		1


	//   ....[4]....
        /*00cc*/ 	.word	0x000006c0
        /*00d0*/ 	.word	0x000000ff
        /*00d4*/ 	.word	0x00000030
        /*00d8*/ 	.short	0x0100
        /*00da*/ 	.byte	0x06
	.zero		1


	//   ....[5]....
        /*00dc*/ 	.word	0x00000760
        /*00e0*/ 	.word	0x000000ff
        /*00e4*/ 	.word	0x00000038
        /*00e8*/ 	.short	0x0100
        /*00ea*/ 	.byte	0x06
	.zero		1


	//   ....[6]....
        /*00ec*/ 	.word	0x00001700
        /*00f0*/ 	.word	0x00000003
        /*00f4*/ 	.word	0x00000000
        /*00f8*/ 	.short	0x010a
        /*00fa*/ 	.byte	0x3f
	.zero		1


	//   ....[7]....
        /*00fc*/ 	.word	0x00001760
        /*0100*/ 	.word	0x00000003
        /*0104*/ 	.word	0x00000000
        /*0108*/ 	.short	0x010a
        /*010a*/ 	.byte	0x3f
	.zero		1


	//   ....[8]....
        /*010c*/ 	.word	0x00001ae0
        /*0110*/ 	.word	0x00000005
        /*0114*/ 	.word	0x00000000
        /*0118*/ 	.short	0x010a
        /*011a*/ 	.byte	0x3f
	.zero		1


	//   ....[9]....
        /*011c*/ 	.word	0x00001b20
        /*0120*/ 	.word	0x00000005
        /*0124*/ 	.word	0x00000000
        /*0128*/ 	.short	0x010a
        /*012a*/ 	.byte	0x3f
	.zero		1


	//   ....[10]....
        /*012c*/ 	.word	0x00001d80
        /*0130*/ 	.word	0x00000004
        /*0134*/ 	.word	0x00000000
        /*0138*/ 	.short	0x0101
        /*013a*/ 	.byte	0x3f
	.zero		1


	//   ....[11]....
        /*013c*/ 	.word	0x00001f40
        /*0140*/ 	.word	0x00000000
        /*0144*/ 	.word	0x00000000
        /*0148*/ 	.short	0x0101
        /*014a*/ 	.byte	0x3f
	.zero		1


	//   ....[12]....
        /*014c*/ 	.word	0x00007080
        /*0150*/ 	.word	0x00000017
        /*0154*/ 	.word	0x00000010
        /*0158*/ 	.short	0x010a
        /*015a*/ 	.byte	0x3f
	.zero		1


	//   ....[13]....
        /*015c*/ 	.word	0x000074a0
        /*0160*/ 	.word	0x00000005
        /*0164*/ 	.word	0x00000038
        /*0168*/ 	.short	0x0101
        /*016a*/ 	.byte	0x3f
	.zero		1


	//   ....[14]....
        /*016c*/ 	.word	0x00007bc0
        /*0170*/ 	.word	0x00000007
        /*0174*/ 	.word	0x00000000
        /*0178*/ 	.short	0x010a
        /*017a*/ 	.byte	0x3f
	.zero		1


	//   ....[15]....
        /*017c*/ 	.word	0x00007c40
        /*0180*/ 	.word	0x00000005
        /*0184*/ 	.word	0x00000000
        /*0188*/ 	.short	0x010a
        /*018a*/ 	.byte	0x3f
	.zero		1


	//   ....[16]....
        /*018c*/ 	.word	0x00007ca0
        /*0190*/ 	.word	0x00000003
        /*0194*/ 	.word	0x00000000
        /*0198*/ 	.short	0x010a
        /*019a*/ 	.byte	0x3f
	.zero		1


	//   ....[17]....
        /*019c*/ 	.word	0x00007cf0
        /*01a0*/ 	.word	0x00000005
        /*01a4*/ 	.word	0x00000000
        /*01a8*/ 	.short	0x010a
        /*01aa*/ 	.byte	0x3f
	.zero		1


	//   ....[18]....
        /*01ac*/ 	.word	0x00007dc0
        /*01b0*/ 	.word	0x00000017
        /*01b4*/ 	.word	0x00000010
        /*01b8*/ 	.short	0x010a
        /*01ba*/ 	.byte	0x3f
	.zero		1


	//   ....[19]....
        /*01bc*/ 	.word	0x00007e90
        /*01c0*/ 	.word	0x00000007
        /*01c4*/ 	.word	0x00000000
        /*01c8*/ 	.short	0x010a
        /*01ca*/ 	.byte	0x3f
	.zero		1


	//----- nvinfo : EIATTR_NUM_MBARRIERS
	.align		4
.L_35:
        /*01cc*/ 	.byte	0x03, 0x38
        /*01ce*/ 	.short	0x0006


	//----- nvinfo : EIATTR_EXIT_INSTR_OFFSETS
	.align		4
        /*01d0*/ 	.byte	0x04, 0x1c
        /*01d2*/ 	.short	(.L_37 - .L_36)


	//   ....[0]....
.L_36:
        /*01d4*/ 	.word	0x000009b0


	//   ....[1]....
        /*01d8*/ 	.word	0x000011c0


	//   ....[2]....
        /*01dc*/ 	.word	0x000067e0


	//   ....[3]....
        /*01e0*/ 	.word	0x00006d40


	//   ....[4]....
        /*01e4*/ 	.word	0x00007c90


	//----- nvinfo : EIATTR_MAX_THREADS
	.align		4
.L_37:
        /*01e8*/ 	.byte	0x04, 0x05
        /*01ea*/ 	.short	(.L_39 - .L_38)
.L_38:
        /*01ec*/ 	.word	0x00000180
        /*01f0*/ 	.word	0x00000001
        /*01f4*/ 	.word	0x00000001


	//----- nvinfo : EIATTR_CRS_STACK_SIZE
	.align		4
.L_39:
        /*01f8*/ 	.byte	0x04, 0x1e
        /*01fa*/ 	.short	(.L_41 - .L_40)
.L_40:
        /*01fc*/ 	.word	0x00000000


	//----- nvinfo : EIATTR_CBANK_PARAM_SIZE
	.align		4
.L_41:
        /*0200*/ 	.byte	0x03, 0x19
        /*0202*/ 	.short	0x0470


	//----- nvinfo : EIATTR_PARAM_CBANK
	.align		4
        /*0204*/ 	.byte	0x04, 0x0a
        /*0206*/ 	.short	(.L_43 - .L_42)
	.align		4
.L_42:
        /*0208*/ 	.word	index@(.nv.constant0._ZN7cutlass13device_kernelINS_4gemm6kernel13GemmUniversalIN4cute5tupleIJiiiiEEENS1_10collective13CollectiveMmaINS1_34MainloopSm90TmaGmmaWarpSpecializedILi2ENS5_IJNS4_1CILi4EEENSA_ILi1EEESC_EEENS1_35KernelTmaWarpSpecializedCooperativeEEENS5_IJNSA_ILi128EEESG_NSA_ILi64EEEEEENS_6half_tENS5_IJSC_llEEESJ_NS5_IJlSC_lEEENS4_8TiledMMAINS4_8MMA_AtomIJNS4_4SM904GMMA26MMA_64x128x16_F32F16F16_SSILNSP_5MajorE1ELSR_0ELNSP_7ScaleInE1ELSS_1EEEEEENS4_6LayoutINS5_IJNSA_ILi2EEESC_SC_EEENS5_IJSC_NSA_ILi0EEESY_EEEEENS5_IJNS4_10UnderscoreES11_S11_EEEEENS4_13SM90_TMA_LOADENS4_14ComposedLayoutINS4_7SwizzleILi3ELi4ELi3EEENS4_18smem_ptr_flag_bitsILi16EEENSV_INS5_IJSH_NSA_ILi8EEEEEENS5_IJSC_SH_EEEEEEEvNS4_8identityENS4_23SM90_TMA_LOAD_MULTICASTENS15_IS17_S19_NSV_INS5_IJS1A_SH_EEENS5_IJSH_SC_EEEEEEEvS1F_EENS_8epilogue10collective6detail29Sm90TmaWarpSpecializedAdapterINS1N_15DefaultEpilogueISJ_SL_SL_NS1M_6thread17LinearCombinationISJ_Li1EffLNS1R_9ScaleType4KindE0ELNS_15FloatRoundStyleE2ESJ_EENS1_15EpilogueDefaultEEEEEvvEEEEvNT_6ParamsE)
        /*020c*/ 	.short	0x0210
        /*020e*/ 	.short	0x0470


	//----- nvinfo : EIATTR_SW_WAR
	.align		4
.L_43:
        /*0210*/ 	.byte	0x04, 0x36
        /*0212*/ 	.short	(.L_45 - .L_44)
.L_44:
        /*0214*/ 	.word	0x00000008
.L_45:


//--------------------- .nv.callgraph             --------------------------
	.section	.nv.callgraph,"",@"SHT_CUDA_CALLGRAPH"
	.align	4
	.sectionentsize	8
	.align		4
        /*0000*/ 	.word	0x00000000
	.align		4
        /*0004*/ 	.word	0xffffffff
	.align		4
        /*0008*/ 	.word	index@(_ZN7cutlass13device_kernelINS_4gemm6kernel13GemmUniversalIN4cute5tupleIJiiiiEEENS1_10collective13CollectiveMmaINS1_34MainloopSm90TmaGmmaWarpSpecializedILi2ENS5_IJNS4_1CILi4EEENSA_ILi1EEESC_EEENS1_35KernelTmaWarpSpecializedCooperativeEEENS5_IJNSA_ILi128EEESG_NSA_ILi64EEEEEENS_6half_tENS5_IJSC_llEEESJ_NS5_IJlSC_lEEENS4_8TiledMMAINS4_8MMA_AtomIJNS4_4SM904GMMA26MMA_64x128x16_F32F16F16_SSILNSP_5MajorE1ELSR_0ELNSP_7ScaleInE1ELSS_1EEEEEENS4_6LayoutINS5_IJNSA_ILi2EEESC_SC_EEENS5_IJSC_NSA_ILi0EEESY_EEEEENS5_IJNS4_10UnderscoreES11_S11_EEEEENS4_13SM90_TMA_LOADENS4_14ComposedLayoutINS4_7SwizzleILi3ELi4ELi3EEENS4_18smem_ptr_flag_bitsILi16EEENSV_INS5_IJSH_NSA_ILi8EEEEEENS5_IJSC_SH_EEEEEEEvNS4_8identityENS4_23SM90_TMA_LOAD_MULTICASTENS15_IS17_S19_NSV_INS5_IJS1A_SH_EEENS5_IJSH_SC_EEEEEEEvS1F_EENS_8epilogue10collective6detail29Sm90TmaWarpSpecializedAdapterINS1N_15DefaultEpilogueISJ_SL_SL_NS1M_6thread17LinearCombinationISJ_Li1EffLNS1R_9ScaleType4KindE0ELNS_15FloatRoundStyleE2ESJ_EENS1_15EpilogueDefaultEEEEEvvEEEEvNT_6ParamsE)
	.align		4
        /*000c*/ 	.word	index@(__assertfail)
	.align		4
        /*0010*/ 	.word	0x00000000
	.align		4
        /*0014*/ 	.word	0xfffffffe
	.align		4
        /*0018*/ 	.word	0x00000000
	.align		4
        /*001c*/ 	.word	0xfffffffd
	.align		4
        /*0020*/ 	.word	0x00000000
	.align		4
        /*0024*/ 	.word	0xfffffffc


//--------------------- .nv.constant4             --------------------------
	.section	.nv.constant4,"a",@progbits
	.align	8
	.align		8
.nv.constant4:
        /*0000*/ 	.dword	__assertfail
	.align		8
        /*0008*/ 	.dword	__unnamed_1
	.align		8
        /*0010*/ 	.dword	_ZN40_INTERNAL_83f1d6b9_4_k_cu_d77b327f_194444cuda3std3__45__cpo5beginE
	.align		8
        /*0018*/ 	.dword	_ZN40_INTERNAL_83f1d6b9_4_k_cu_d77b327f_194444cuda3std3__45__cpo3endE
	.align		8
        /*0020*/ 	.dword	_ZN40_INTERNAL_83f1d6b9_4_k_cu_d77b327f_194444cuda3std3__45__cpo6cbeginE
	.align		8
        /*0028*/ 	.dword	_ZN40_INTERNAL_83f1d6b9_4_k_cu_d77b327f_194444cuda3std3__45__cpo4cendE
	.align		8
        /*0030*/ 	.dword	_ZN40_INTERNAL_83f1d6b9_4_k_cu_d77b327f_194444cuda3std3__442_GLOBAL__N__83f1d6b9_4_k_cu_d77b327f_194446ignoreE
	.align		8
        /*0038*/ 	.dword	_ZN40_INTERNAL_83f1d6b9_4_k_cu_d77b327f_194444cuda3std3__419piecewise_constructE
	.align		8
        /*0040*/ 	.dword	_ZN40_INTERNAL_83f1d6b9_4_k_cu_d77b327f_194444cuda3std3__48in_placeE
	.align		8
        /*0048*/ 	.dword	_ZN40_INTERNAL_83f1d6b9_4_k_cu_d77b327f_194444cuda3std6ranges3__45__cpo4swapE
	.align		8
        /*0050*/ 	.dword	_ZN40_INTERNAL_83f1d6b9_4_k_cu_d77b327f_194444cuda3std6ranges3__45__cpo9iter_moveE
	.align		8
        /*0058*/ 	.dword	_ZN40_INTERNAL_83f1d6b9_4_k_cu_d77b327f_194444cute7productE
	.align		8
        /*0060*/ 	.dword	_ZN40_INTERNAL_83f1d6b9_4_k_cu_d77b327f_194444cute1_E
	.align		8
        /*0068*/ 	.dword	$str$22
	.align		8
        /*0070*/ 	.dword	$str$23


//--------------------- .text._ZN7cutlass13device_kernelINS_4gemm6kernel13GemmUniversalIN4cute5tupleIJiiiiEEENS1_10collective13CollectiveMmaINS1_34MainloopSm90TmaGmmaWarpSpecializedILi2ENS5_IJNS4_1CILi4EEENSA_ILi1EEESC_EEENS1_35KernelTmaWarpSpecializedCooperativeEEENS5_IJNSA_ILi128EEESG_NSA_ILi64EEEEEENS_6half_tENS5_IJSC_llEEESJ_NS5_IJlSC_lEEENS4_8TiledMMAINS4_8MMA_AtomIJNS4_4SM904GMMA26MMA_64x128x16_F32F16F16_SSILNSP_5MajorE1ELSR_0ELNSP_7ScaleInE1ELSS_1EEEEEENS4_6LayoutINS5_IJNSA_ILi2EEESC_SC_EEENS5_IJSC_NSA_ILi0EEESY_EEEEENS5_IJNS4_10UnderscoreES11_S11_EEEEENS4_13SM90_TMA_LOADENS4_14ComposedLayoutINS4_7SwizzleILi3ELi4ELi3EEENS4_18smem_ptr_flag_bitsILi16EEENSV_INS5_IJSH_NSA_ILi8EEEEEENS5_IJSC_SH_EEEEEEEvNS4_8identityENS4_23SM90_TMA_LOAD_MULTICASTENS15_IS17_S19_NSV_INS5_IJS1A_SH_EEENS5_IJSH_SC_EEEEEEEvS1F_EENS_8epilogue10collective6detail29Sm90TmaWarpSpecializedAdapterINS1N_15DefaultEpilogueISJ_SL_SL_NS1M_6thread17LinearCombinationISJ_Li1EffLNS1R_9ScaleType4KindE0ELNS_15FloatRoundStyleE2ESJ_EENS1_15EpilogueDefaultEEEEEvvEEEEvNT_6ParamsE --------------------------
	.section	.text._ZN7cutlass13device_kernelINS_4gemm6kernel13GemmUniversalIN4cute5tupleIJiiiiEEENS1_10collective13CollectiveMmaINS1_34MainloopSm90TmaGmmaWarpSpecializedILi2ENS5_IJNS4_1CILi4EEENSA_ILi1EEESC_EEENS1_35KernelTmaWarpSpecializedCooperativeEEENS5_IJNSA_ILi128EEESG_NSA_ILi64EEEEEENS_6half_tENS5_IJSC_llEEESJ_NS5_IJlSC_lEEENS4_8TiledMMAINS4_8MMA_AtomIJNS4_4SM904GMMA26MMA_64x128x16_F32F16F16_SSILNSP_5MajorE1ELSR_0ELNSP_7ScaleInE1ELSS_1EEEEEENS4_6LayoutINS5_IJNSA_ILi2EEESC_SC_EEENS5_IJSC_NSA_ILi0EEESY_EEEEENS5_IJNS4_10UnderscoreES11_S11_EEEEENS4_13SM90_TMA_LOADENS4_14ComposedLayoutINS4_7SwizzleILi3ELi4ELi3EEENS4_18smem_ptr_flag_bitsILi16EEENSV_INS5_IJSH_NSA_ILi8EEEEEENS5_IJSC_SH_EEEEEEEvNS4_8identityENS4_23SM90_TMA_LOAD_MULTICASTENS15_IS17_S19_NSV_INS5_IJS1A_SH_EEENS5_IJSH_SC_EEEEEEEvS1F_EENS_8epilogue10collective6detail29Sm90TmaWarpSpecializedAdapterINS1N_15DefaultEpilogueISJ_SL_SL_NS1M_6thread17LinearCombinationISJ_Li1EffLNS1R_9ScaleType4KindE0ELNS_15FloatRoundStyleE2ESJ_EENS1_15EpilogueDefaultEEEEEvvEEEEvNT_6ParamsE,"ax",@progbits
	.align	128
.text._ZN7cutlass13device_kernelINS_4gemm6kernel13GemmUniversalIN4cute5tupleIJiiiiEEENS1_10collective13CollectiveMmaINS1_34MainloopSm90TmaGmmaWarpSpecializedILi2ENS5_IJNS4_1CILi4EEENSA_ILi1EEESC_EEENS1_35KernelTmaWarpSpecializedCooperativeEEENS5_IJNSA_ILi128EEESG_NSA_ILi64EEEEEENS_6half_tENS5_IJSC_llEEESJ_NS5_IJlSC_lEEENS4_8TiledMMAINS4_8MMA_AtomIJNS4_4SM904GMMA26MMA_64x128x16_F32F16F16_SSILNSP_5MajorE1ELSR_0ELNSP_7ScaleInE1ELSS_1EEEEEENS4_6LayoutINS5_IJNSA_ILi2EEESC_SC_EEENS5_IJSC_NSA_ILi0EEESY_EEEEENS5_IJNS4_10UnderscoreES11_S11_EEEEENS4_13SM90_TMA_LOADENS4_14ComposedLayoutINS4_7SwizzleILi3ELi4ELi3EEENS4_18smem_ptr_flag_bitsILi16EEENSV_INS5_IJSH_NSA_ILi8EEEEEENS5_IJSC_SH_EEEEEEEvNS4_8identityENS4_23SM90_TMA_LOAD_MULTICASTENS15_IS17_S19_NSV_INS5_IJS1A_SH_EEENS5_IJSH_SC_EEEEEEEvS1F_EENS_8epilogue10collective6detail29Sm90TmaWarpSpecializedAdapterINS1N_15DefaultEpilogueISJ_SL_SL_NS1M_6thread17LinearCombinationISJ_Li1EffLNS1R_9ScaleType4KindE0ELNS_15FloatRoundStyleE2ESJ_EENS1_15EpilogueDefaultEEEEEvvEEEEvNT_6ParamsE:
        .type           _ZN7cutlass13device_kernelINS_4gemm6kernel13GemmUniversalIN4cute5tupleIJiiiiEEENS1_10collective13CollectiveMmaINS1_34MainloopSm90TmaGmmaWarpSpecializedILi2ENS5_IJNS4_1CILi4EEENSA_ILi1EEESC_EEENS1_35KernelTmaWarpSpecializedCooperativeEEENS5_IJNSA_ILi128EEESG_NSA_ILi64EEEEEENS_6half_tENS5_IJSC_llEEESJ_NS5_IJlSC_lEEENS4_8TiledMMAINS4_8MMA_AtomIJNS4_4SM904GMMA26MMA_64x128x16_F32F16F16_SSILNSP_5MajorE1ELSR_0ELNSP_7ScaleInE1ELSS_1EEEEEENS4_6LayoutINS5_IJNSA_ILi2EEESC_SC_EEENS5_IJSC_NSA_ILi0EEESY_EEEEENS5_IJNS4_10UnderscoreES11_S11_EEEEENS4_13SM90_TMA_LOADENS4_14ComposedLayoutINS4_7SwizzleILi3ELi4ELi3EEENS4_18smem_ptr_flag_bitsILi16EEENSV_INS5_IJSH_NSA_ILi8EEEEEENS5_IJSC_SH_EEEEEEEvNS4_8identityENS4_23SM90_TMA_LOAD_MULTICASTENS15_IS17_S19_NSV_INS5_IJS1A_SH_EEENS5_IJSH_SC_EEEEEEEvS1F_EENS_8epilogue10collective6detail29Sm90TmaWarpSpecializedAdapterINS1N_15DefaultEpilogueISJ_SL_SL_NS1M_6thread17LinearCombinationISJ_Li1EffLNS1R_9ScaleType4KindE0ELNS_15FloatRoundStyleE2ESJ_EENS1_15EpilogueDefaultEEEEEvvEEEEvNT_6ParamsE,@function
        .size           _ZN7cutlass13device_kernelINS_4gemm6kernel13GemmUniversalIN4cute5tupleIJiiiiEEENS1_10collective13CollectiveMmaINS1_34MainloopSm90TmaGmmaWarpSpecializedILi2ENS5_IJNS4_1CILi4EEENSA_ILi1EEESC_EEENS1_35KernelTmaWarpSpecializedCooperativeEEENS5_IJNSA_ILi128EEESG_NSA_ILi64EEEEEENS_6half_tENS5_IJSC_llEEESJ_NS5_IJlSC_lEEENS4_8TiledMMAINS4_8MMA_AtomIJNS4_4SM904GMMA26MMA_64x128x16_F32F16F16_SSILNSP_5MajorE1ELSR_0ELNSP_7ScaleInE1ELSS_1EEEEEENS4_6LayoutINS5_IJNSA_ILi2EEESC_SC_EEENS5_IJSC_NSA_ILi0EEESY_EEEEENS5_IJNS4_10UnderscoreES11_S11_EEEEENS4_13SM90_TMA_LOADENS4_14ComposedLayoutINS4_7SwizzleILi3ELi4ELi3EEENS4_18smem_ptr_flag_bitsILi16EEENSV_INS5_IJSH_NSA_ILi8EEEEEENS5_IJSC_SH_EEEEEEEvNS4_8identityENS4_23SM90_TMA_LOAD_MULTICASTENS15_IS17_S19_NSV_INS5_IJS1A_SH_EEENS5_IJSH_SC_EEEEEEEvS1F_EENS_8epilogue10collective6detail29Sm90TmaWarpSpecializedAdapterINS1N_15DefaultEpilogueISJ_SL_SL_NS1M_6thread17LinearCombinationISJ_Li1EffLNS1R_9ScaleType4KindE0ELNS_15FloatRoundStyleE2ESJ_EENS1_15EpilogueDefaultEEEEEvvEEEEvNT_6ParamsE,(.L_x_193 - _ZN7cutlass13device_kernelINS_4gemm6kernel13GemmUniversalIN4cute5tupleIJiiiiEEENS1_10collective13CollectiveMmaINS1_34MainloopSm90TmaGmmaWarpSpecializedILi2ENS5_IJNS4_1CILi4EEENSA_ILi1EEESC_EEENS1_35KernelTmaWarpSpecializedCooperativeEEENS5_IJNSA_ILi128EEESG_NSA_ILi64EEEEEENS_6half_tENS5_IJSC_llEEESJ_NS5_IJlSC_lEEENS4_8TiledMMAINS4_8MMA_AtomIJNS4_4SM904GMMA26MMA_64x128x16_F32F16F16_SSILNSP_5MajorE1ELSR_0ELNSP_7ScaleInE1ELSS_1EEEEEENS4_6LayoutINS5_IJNSA_ILi2EEESC_SC_EEENS5_IJSC_NSA_ILi0EEESY_EEEEENS5_IJNS4_10UnderscoreES11_S11_EEEEENS4_13SM90_TMA_LOADENS4_14ComposedLayoutINS4_7SwizzleILi3ELi4ELi3EEENS4_18smem_ptr_flag_bitsILi16EEENSV_INS5_IJSH_NSA_ILi8EEEEEENS5_IJSC_SH_EEEEEEEvNS4_8identityENS4_23SM90_TMA_LOAD_MULTICASTENS15_IS17_S19_NSV_INS5_IJS1A_SH_EEENS5_IJSH_SC_EEEEEEEvS1F_EENS_8epilogue10collective6detail29Sm90TmaWarpSpecializedAdapterINS1N_15DefaultEpilogueISJ_SL_SL_NS1M_6thread17LinearCombinationISJ_Li1EffLNS1R_9ScaleType4KindE0ELNS_15FloatRoundStyleE2ESJ_EENS1_15EpilogueDefaultEEEEEvvEEEEvNT_6ParamsE)
        .other          _ZN7cutlass13device_kernelINS_4gemm6kernel13GemmUniversalIN4cute5tupleIJiiiiEEENS1_10collective13CollectiveMmaINS1_34MainloopSm90TmaGmmaWarpSpecializedILi2ENS5_IJNS4_1CILi4EEENSA_ILi1EEESC_EEENS1_35KernelTmaWarpSpecializedCooperativeEEENS5_IJNSA_ILi128EEESG_NSA_ILi64EEEEEENS_6half_tENS5_IJSC_llEEESJ_NS5_IJlSC_lEEENS4_8TiledMMAINS4_8MMA_AtomIJNS4_4SM904GMMA26MMA_64x128x16_F32F16F16_SSILNSP_5MajorE1ELSR_0ELNSP_7ScaleInE1ELSS_1EEEEEENS4_6LayoutINS5_IJNSA_ILi2EEESC_SC_EEENS5_IJSC_NSA_ILi0EEESY_EEEEENS5_IJNS4_10UnderscoreES11_S11_EEEEENS4_13SM90_TMA_LOADENS4_14ComposedLayoutINS4_7SwizzleILi3ELi4ELi3EEENS4_18smem_ptr_flag_bitsILi16EEENSV_INS5_IJSH_NSA_ILi8EEEEEENS5_IJSC_SH_EEEEEEEvNS4_8identityENS4_23SM90_TMA_LOAD_MULTICASTENS15_IS17_S19_NSV_INS5_IJS1A_SH_EEENS5_IJSH_SC_EEEEEEEvS1F_EENS_8epilogue10collective6detail29Sm90TmaWarpSpecializedAdapterINS1N_15DefaultEpilogueISJ_SL_SL_NS1M_6thread17LinearCombinationISJ_Li1EffLNS1R_9ScaleType4KindE0ELNS_15FloatRoundStyleE2ESJ_EENS1_15EpilogueDefaultEEEEEvvEEEEvNT_6ParamsE,@"STO_CUDA_ENTRY STV_DEFAULT"
_ZN7cutlass13device_kernelINS_4gemm6kernel13GemmUniversalIN4cute5tupleIJiiiiEEENS1_10collective13CollectiveMmaINS1_34MainloopSm90TmaGmmaWarpSpecializedILi2ENS5_IJNS4_1CILi4EEENSA_ILi1EEESC_EEENS1_35KernelTmaWarpSpecializedCooperativeEEENS5_IJNSA_ILi128EEESG_NSA_ILi64EEEEEENS_6half_tENS5_IJSC_llEEESJ_NS5_IJlSC_lEEENS4_8TiledMMAINS4_8MMA_AtomIJNS4_4SM904GMMA26MMA_64x128x16_F32F16F16_SSILNSP_5MajorE1ELSR_0ELNSP_7ScaleInE1ELSS_1EEEEEENS4_6LayoutINS5_IJNSA_ILi2EEESC_SC_EEENS5_IJSC_NSA_ILi0EEESY_EEEEENS5_IJNS4_10UnderscoreES11_S11_EEEEENS4_13SM90_TMA_LOADENS4_14ComposedLayoutINS4_7SwizzleILi3ELi4ELi3EEENS4_18smem_ptr_flag_bitsILi16EEENSV_INS5_IJSH_NSA_ILi8EEEEEENS5_IJSC_SH_EEEEEEEvNS4_8identityENS4_23SM90_TMA_LOAD_MULTICASTENS15_IS17_S19_NSV_INS5_IJS1A_SH_EEENS5_IJSH_SC_EEEEEEEvS1F_EENS_8epilogue10collective6detail29Sm90TmaWarpSpecializedAdapterINS1N_15DefaultEpilogueISJ_SL_SL_NS1M_6thread17LinearCombinationISJ_Li1EffLNS1R_9ScaleType4KindE0ELNS_15FloatRoundStyleE2ESJ_EENS1_15EpilogueDefaultEEEEEvvEEEEvNT_6ParamsE:
[----:B------:R-:W0:Y:S01]  /*0000*/  LDC R1, c[0x0][0x28] ;  /* 0x00000a00ff017b82 */ /* 0x000e220000000800 */
[----:B------:R-:W1:Y:S01]  /*0010*/  S2R R95, SR_TID.X ;  /* 0x00000000005f7919 */ /* 0x000e620000002100 */
[----:B------:R-:W-:Y:S01]  /*0020*/  ELECT P0, URZ, PT ;  /* 0x00000000003f782f */ /* 0x000fe20003800000 */
[----:B------:R-:W-:Y:S01]  /*0030*/  BSSY B0, `(.L_x_0) ;  /* 0x000000f000007945 */ /* 0x000fe20003800000 */
[--C-:B-1----:R-:W-:Y:S02]  /*0040*/  SHF.R.U32.HI R0, RZ, 0x5, R95.reuse ;  /* 0x00000005ff007819 */ /* 0x102fe4000001165f */
[----:B------:R-:W-:-:S03]  /*0050*/  SHF.R.U32.HI R6, RZ, 0x7, R95 ;  /* 0x00000007ff067819 */ /* 0x000fc6000001165f */
[----:B------:R-:W1:Y:S04]  /*0060*/  SHFL.IDX PT, R3, R0, RZ, 0x1f ;  /* 0x00001fff00037589 */ /* 0x000e6800000e0000 */
[----:B------:R2:W3:Y:S01]  /*0070*/  SHFL.IDX PT, R2, R6, RZ, 0x1f ;  /* 0x00001fff06027589 */ /* 0x0004e200000e0000 */
[----:B-1----:R-:W-:-:S13]  /*0080*/  ISETP.NE.OR P0, PT, R3, RZ, !P0 ;  /* 0x000000ff0300720c */ /* 0x002fda0004705670 */
[----:B0-23--:R-:W-:Y:S05]  /*0090*/  @P0 BRA `(.L_x_1) ;  /* 0x0000000000200947 */ /* 0x00dfea0003800000 */
[----:B------:R-:W-:Y:S02]  /*00a0*/  ULDC.64 UR4, c[0x0][0x198] ;  /* 0x0000660000047ab9 */ /* 0x000fe40000000a00 */
[----:B------:R-:W-:Y:S02]  /*00b0*/  UIADD3 UR6, UP0, UR4, 0xf0, URZ ;  /* 0x000000f004067890 */ /* 0x000fe4000ff1e03f */
[----:B------:R-:W-:Y:S02]  /*00c0*/  UIADD3 UR4, UP1, UR4, 0x1f0, URZ ;  /* 0x000001f004047890 */ /* 0x000fe4000ff3e03f */
[----:B------:R-:W-:Y:S02]  /*00d0*/  UIADD3.X UR7, URZ, UR5, URZ, UP0, !UPT ;  /* 0x000000053f077290 */ /* 0x000fe400087fe43f */
[----:B------:R-:W-:-:S07]  /*00e0*/  UIADD3.X UR5, URZ, UR5, URZ, UP1, !UPT ;  /* 0x000000053f057290 */ /* 0x000fce0008ffe43f */
[----:B------:R0:W-:Y:S02]  /*00f0*/  UTMACCTL.PF [UR6] ;  /* 0x00000000060079b9 */ /* 0x0001e40008040000 */
[----:B------:R0:W-:Y:S02]  /*0100*/  UTMACCTL.PF [UR4] ;  /* 0x00000000040079b9 */ /* 0x0001e40008040000 */
[----:B0-----:R-:W-:Y:S01]  /*0110*/  NOP ;  /* 0x0000000000007918 */ /* 0x001fe20000000000 */
.L_x_1:
[----:B------:R-:W-:Y:S05]  /*0120*/  BSYNC B0 ;  /* 0x0000000000007941 */ /* 0x000fea0003800000 */
.L_x_0:
[----:B------:R-:W0:Y:S01]  /*0130*/  SHFL.IDX PT, R5, R0, RZ, 0x1f ;  /* 0x00001fff00057589 */ /* 0x000e2200000e0000 */
[----:B------:R-:W-:-:S04]  /*0140*/  SHF.R.S32.HI R4, RZ, 0x1f, R95 ;  /* 0x0000001fff047819 */ /* 0x000fc8000001145f */
[----:B------:R-:W-:Y:S02]  /*0150*/  LEA.HI R4, R4, R95, RZ, 0x7 ;  /* 0x0000005f04047211 */ /* 0x000fe400078f38ff */
[----:B0-----:R-:W-:-:S13]  /*0160*/  ISETP.NE.AND P0, PT, R5, RZ, PT ;  /* 0x000000ff0500720c */ /* 0x001fda0003f05270 */
[----:B------:R-:W-:Y:S05]  /*0170*/  @P0 BRA `(.L_x_2) ;  /* 0x0000000000480947 */ /* 0x000fea0003800000 */
[----:B------:R-:W0:Y:S01]  /*0180*/  S2UR UR8, SR_CgaCtaId ;  /* 0x00000000000879c3 */ /* 0x000e220000008800 */
[----:B------:R-:W-:Y:S01]  /*0190*/  UMOV UR4, 0x400 ;  /* 0x0000040000047882 */ /* 0x000fe20000000000 */
[----:B------:R-:W-:Y:S01]  /*01a0*/  UMOV UR5, 0x1 ;  /* 0x0000000100057882 */ /* 0x000fe20000000000 */
[----:B------:R-:W-:Y:S01]  /*01b0*/  UMOV UR6, 0x8 ;  /* 0x0000000800067882 */ /* 0x000fe20000000000 */
[----:B------:R-:W-:Y:S01]  /*01c0*/  ELECT P0, URZ, PT ;  /* 0x00000000003f782f */ /* 0x000fe20003800000 */
[----:B------:R-:W-:-:S04]  /*01d0*/  UIADD3 UR6, -UR6, 0x100000, URZ ;  /* 0x0010000006067890 */ /* 0x000fc8000fffe13f */
[----:B------:R-:W-:Y:S02]  /*01e0*/  USHF.L.U32 UR7, UR6, 0xb, URZ ;  /* 0x0000000b06077899 */ /* 0x000fe4000800063f */
[----:B------:R-:W-:Y:S02]  /*01f0*/  USHF.L.U32 UR6, UR6, 0x1, URZ ;  /* 0x0000000106067899 */ /* 0x000fe4000800063f */
[----:B0-----:R-:W-:Y:S02]  /*0200*/  ULEA UR8, UR8, UR4, 0x18 ;  /* 0x0000000408087291 */ /* 0x001fe4000f8ec03f */
[----:B------:R-:W-:-:S04]  /*0210*/  UIADD3 UR4, -UR5, 0x100000, URZ ;  /* 0x0010000005047890 */ /* 0x000fc8000fffe13f */
[----:B------:R-:W-:Y:S02]  /*0220*/  USHF.L.U32 UR5, UR4, 0xb, URZ ;  /* 0x0000000b04057899 */ /* 0x000fe4000800063f */
[----:B------:R-:W-:Y:S01]  /*0230*/  USHF.L.U32 UR4, UR4, 0x1, URZ ;  /* 0x0000000104047899 */ /* 0x000fe2000800063f */
[----:B------:R-:W0:Y:S11]  /*0240*/  FENCE.VIEW.ASYNC.S ;  /* 0x00000000000073c6 */ /* 0x000e360000000000 */
[----:B0-----:R0:W1:Y:S01]  /*0250*/  SYNCS.EXCH.64 URZ, [UR8], UR4 ;  /* 0x00000004083f75b2 */ /* 0x0010620008000100 */
[----:B------:R0:W2:Y:S01]  /*0260*/  SYNCS.EXCH.64 URZ, [UR8+0x10], UR6 ;  /* 0x00001006083f75b2 */ /* 0x0000a20008000100 */
[----:B------:R0:W3:Y:S01]  /*0270*/  SYNCS.EXCH.64 URZ, [UR8+0x8], UR4 ;  /* 0x00000804083f75b2 */ /* 0x0000e20008000100 */
[----:B------:R0:W4:Y:S01]  /*0280*/  SYNCS.EXCH.64 URZ, [UR8+0x18], UR6 ;  /* 0x00001806083f75b2 */ /* 0x0001220008000100 */
[----:B------:R-:W-:Y:S01]  /*0290*/  NOP ;  /* 0x0000000000007918 */ /* 0x000fe20000000000 */
.L_x_2:
[----:B0-----:R-:W0:Y:S01]  /*02a0*/  S2UR UR8, SR_CTAID.X ;  /* 0x00000000000879c3 */ /* 0x001e220000002500 */
[----:B------:R-:W-:Y:S01]  /*02b0*/  LOP3.LUT R4, R4, 0xffffff80, RZ, 0xc0, !PT ;  /* 0xffffff8004047812 */ /* 0x000fe200078ec0ff */
[----:B------:R-:W5:Y:S01]  /*02c0*/  SHFL.IDX PT, R0, R0, RZ, 0x1f ;  /* 0x00001fff00007589 */ /* 0x000f6200000e0000 */
[----:B------:R-:W-:Y:S01]  /*02d0*/  SHF.R.S32.HI R12, RZ, 0x1f, R5 ;  /* 0x0000001fff0c7819 */ /* 0x000fe20000011405 */
[----:B------:R-:W-:Y:S01]  /*02e0*/  ULDC UR4, c[0x0][0x150] ;  /* 0x0000540000047ab9 */ /* 0x000fe20000000800 */
[----:B------:R-:W-:Y:S01]  /*02f0*/  ELECT P0, URZ, PT ;  /* 0x00000000003f782f */ /* 0x000fe20003800000 */
[----:B------:R-:W-:Y:S01]  /*0300*/  IMAD.IADD R8, R95, 0x1, -R4 ;  /* 0x000000015f087824 */ /* 0x000fe200078e0a04 */
[----:B------:R-:W-:Y:S01]  /*0310*/  LEA.HI R12, R12, R5, RZ, 0x2 ;  /* 0x000000050c0c7211 */ /* 0x000fe200078f10ff */
[----:B------:R-:W1:Y:S01]  /*0320*/  S2R R4, SR_CTAID.Y ;  /* 0x0000000000047919 */ /* 0x000e620000002600 */
[----:B------:R-:W2:Y:S01]  /*0330*/  LDC R13, c[0x0][0x144] ;  /* 0x00005100ff0d7b82 */ /* 0x000ea20000000800 */
[----:B------:R-:W-:Y:S01]  /*0340*/  NOP ;  /* 0x0000000000007918 */ /* 0x000fe20000000000 */
[----:B------:R-:W-:Y:S01]  /*0350*/  SHF.R.S32.HI R7, RZ, 0x1f, R8 ;  /* 0x0000001fff077819 */ /* 0x000fe20000011408 */
[----:B------:R-:W-:Y:S01]  /*0360*/  NOP ;  /* 0x0000000000007918 */ /* 0x000fe20000000000 */
[----:B------:R-:W-:Y:S01]  /*0370*/  LOP3.LUT R12, R12, 0x3ffffffc, RZ, 0xc0, !PT ;  /* 0x3ffffffc0c0c7812 */ /* 0x000fe200078ec0ff */
[----:B------:R-:W-:Y:S01]  /*0380*/  IMAD.MOV.U32 R22, RZ, RZ, 0x1 ;  /* 0x00000001ff167424 */ /* 0x000fe200078e00ff */
[----:B------:R-:W-:-:S02]  /*0390*/  LEA.HI R7, R7, R8, RZ, 0x3 ;  /* 0x0000000807077211 */ /* 0x000fc400078f18ff */
[----:B------:R-:W3:Y:S01]  /*03a0*/  LDC R14, c[0x0][0x140] ;  /* 0x00005000ff0e7b82 */ /* 0x000ee20000000800 */
[----:B------:R-:W-:Y:S02]  /*03b0*/  ISETP.NE.AND P3, PT, R2, RZ, PT ;  /* 0x000000ff0200720c */ /* 0x000fe40003f65270 */
[--C-:B------:R-:W-:Y:S02]  /*03c0*/  SHF.R.S32.HI R9, RZ, 0x3, R7.reuse ;  /* 0x00000003ff097819 */ /* 0x100fe40000011407 */
[----:B------:R-:W-:Y:S02]  /*03d0*/  SHF.R.S32.HI R10, RZ, 0x1f, R7 ;  /* 0x0000001fff0a7819 */ /* 0x000fe40000011407 */
[----:B0-----:R-:W-:Y:S02]  /*03e0*/  I2FP.F32.U32 R7, UR8 ;  /* 0x0000000800077c45 */ /* 0x001fe40008201000 */
[----:B------:R-:W-:Y:S02]  /*03f0*/  LEA.HI R10, R10, R9, RZ, 0x2 ;  /* 0x000000090a0a7211 */ /* 0x000fe400078f10ff */
[----:B-----5:R-:W-:Y:S01]  /*0400*/  ISETP.NE.OR P0, PT, R0, RZ, !P0 ;  /* 0x000000ff0000720c */ /* 0x020fe20004705670 */
[----:B------:R-:W-:Y:S01]  /*0410*/  FMUL R11, R7, UR4 ;  /* 0x00000004070b7c20 */ /* 0x000fe20008400000 */
[----:B------:R-:W-:Y:S01]  /*0420*/  LOP3.LUT R10, R10, 0xfffffffc, RZ, 0xc0, !PT ;  /* 0xfffffffc0a0a7812 */ /* 0x000fe200078ec0ff */
[----:B------:R-:W-:Y:S01]  /*0430*/  IMAD.IADD R7, R5, 0x1, -R12 ;  /* 0x0000000105077824 */ /* 0x000fe200078e0a0c */
[----:B------:R-:W-:-:S03]  /*0440*/  ULDC UR4, c[0x0][0x154] ;  /* 0x0000550000047ab9 */ /* 0x000fc60000000800 */
[----:B------:R-:W0:Y:S01]  /*0450*/  F2I.U32.TRUNC.NTZ R11, R11 ;  /* 0x0000000b000b7305 */ /* 0x000e22000020f000 */
[----:B------:R-:W-:Y:S02]  /*0460*/  IMAD.IADD R10, R9, 0x1, -R10 ;  /* 0x00000001090a7824 */ /* 0x000fe400078e0a0a */
[----:B------:R-:W5:Y:S02]  /*0470*/  LDC R9, c[0x0][0x148] ;  /* 0x00005200ff097b82 */ /* 0x000f640000000800 */
[----:B------:R-:W-:Y:S01]  /*0480*/  IMAD R10, R7, 0x4, R10 ;  /* 0x00000004070a7824 */ /* 0x000fe200078e020a */
[----:B------:R-:W-:Y:S01]  /*0490*/  VOTEU.ALL UP0, P0 ;  /* 0x00000000003f7886 */ /* 0x000fe20000000000 */
[----:B---3--:R-:W-:Y:S01]  /*04a0*/  ISETP.EQ.U32.AND P2, PT, R14, 0x1, PT ;  /* 0x000000010e00780c */ /* 0x008fe20003f42070 */
[----:B------:R-:W-:Y:S01]  /*04b0*/  VOTEU.ALL UP1, P0 ;  /* 0x00000000003f7886 */ /* 0x000fe20000020000 */
[----:B------:R-:W-:Y:S01]  /*04c0*/  IMAD.SHL.U32 R19, R10, 0x4, RZ ;  /* 0x000000040a137824 */ /* 0x000fe200078e00ff */
[----:B------:R-:W-:Y:S01]  /*04d0*/  SHF.R.S32.HI R7, RZ, 0x1f, R10 ;  /* 0x0000001fff077819 */ /* 0x000fe2000001140a */
[----:B------:R-:W3:Y:S01]  /*04e0*/  @!UP0 S2UR UR7, SR_CgaCtaId ;  /* 0x00000000000789c3 */ /* 0x000ee20000008800 */
[----:B------:R-:W-:-:S02]  /*04f0*/  @!UP0 UMOV UR6, 0x400 ;  /* 0x0000040000068882 */ /* 0x000fc40000000000 */
[----:B------:R-:W-:Y:S01]  /*0500*/  LEA.HI R0, R7, R10, RZ, 0x2 ;  /* 0x0000000a07007211 */ /* 0x000fe200078f10ff */
[----:B0-----:R-:W-:Y:S01]  /*0510*/  IMAD.MOV R12, RZ, RZ, -R11 ;  /* 0x000000ffff0c7224 */ /* 0x001fe200078e0a0b */
[----:B------:R-:W-:Y:S02]  /*0520*/  LOP3.LUT R19, R10, 0xc, R19, 0x78, !PT ;  /* 0x0000000c0a137812 */ /* 0x000fe400078e7813 */
[----:B------:R-:W-:Y:S01]  /*0530*/  LOP3.LUT R11, R0, 0xfffffffc, RZ, 0xc0, !PT ;  /* 0xfffffffc000b7812 */ /* 0x000fe200078ec0ff */
[----:B--2---:R-:W-:Y:S01]  /*0540*/  IMAD R7, R13, R12, UR8 ;  /* 0x000000080d077e24 */ /* 0x004fe2000f8e020c */
[----:B-1----:R-:W-:Y:S02]  /*0550*/  I2FP.F32.U32 R13, R4 ;  /* 0x00000004000d7245 */ /* 0x002fe40000201000 */
[----:B------:R-:W-:Y:S01]  /*0560*/  SHF.R.S32.HI R0, RZ, 0x1f, R3 ;  /* 0x0000001fff007819 */ /* 0x000fe20000011403 */
[----:B------:R-:W-:Y:S02]  /*0570*/  IMAD.IADD R12, R10, 0x1, -R11 ;  /* 0x000000010a0c7824 */ /* 0x000fe400078e0a0b */
[----:B------:R-:W-:Y:S01]  /*0580*/  FMUL R13, R13, UR4 ;  /* 0x000000040d0d7c20 */ /* 0x000fe20008400000 */
[----:B------:R-:W-:Y:S01]  /*0590*/  LEA.HI R0, R0, R3, RZ, 0x2 ;  /* 0x0000000300007211 */ /* 0x000fe200078f10ff */
[----:B------:R-:W-:Y:S01]  /*05a0*/  UMOV UR4, 0x20 ;  /* 0x0000002000047882 */ /* 0x000fe20000000000 */
[----:B------:R-:W-:Y:S01]  /*05b0*/  ISETP.NE.AND P4, PT, R12, R7, PT ;  /* 0x000000070c00720c */ /* 0x000fe20003f85270 */
[----:B------:R-:W-:-:S04]  /*05c0*/  @!UP0 UIADD3 UR4, -UR4, 0x100000, URZ ;  /* 0x0010000004048890 */ /* 0x000fc8000fffe13f */
[----:B------:R-:W-:Y:S02]  /*05d0*/  @!UP0 USHF.L.U32 UR5, UR4, 0xb, URZ ;  /* 0x0000000b04058899 */ /* 0x000fe4000800063f */
[----:B------:R-:W-:Y:S01]  /*05e0*/  @!UP0 USHF.L.U32 UR4, UR4, 0x1, URZ ;  /* 0x0000000104048899 */ /* 0x000fe2000800063f */
[----:B------:R-:W-:Y:S01]  /*05f0*/  LOP3.LUT R0, R0, 0xfffffffc, RZ, 0xc0, !PT ;  /* 0xfffffffc00007812 */ /* 0x000fe200078ec0ff */
[----:B------:R-:W0:Y:S04]  /*0600*/  F2I.U32.TRUNC.NTZ R13, R13 ;  /* 0x0000000d000d7305 */ /* 0x000e28000020f000 */
[----:B------:R-:W-:Y:S01]  /*0610*/  IMAD.IADD R3, R3, 0x1, -R0 ;  /* 0x0000000103037824 */ /* 0x000fe200078e0a00 */
[----:B---3--:R-:W-:Y:S01]  /*0620*/  @!UP0 ULEA UR6, UR7, UR6, 0x18 ;  /* 0x0000000607068291 */ /* 0x008fe2000f8ec03f */
[----:B------:R-:W-:Y:S01]  /*0630*/  VOTEU.ALL UP0, P0 ;  /* 0x00000000003f7886 */ /* 0x000fe20000000000 */
[----:B------:R-:W-:Y:S01]  /*0640*/  LOP3.LUT P0, RZ, R8, 0x7, RZ, 0xc0, !PT ;  /* 0x0000000708ff7812 */ /* 0x000fe2000780c0ff */
[----:B------:R-:W-:Y:S01]  /*0650*/  VIADD R8, R2, 0xffffffff ;  /* 0xffffffff02087836 */ /* 0x000fe20000000000 */
[----:B------:R-:W-:-:S02]  /*0660*/  @P4 SHF.R.S32.HI R0, RZ, 0x1f, R19 ;  /* 0x0000001fff004819 */ /* 0x000fc40000011413 */
[C---:B------:R-:W-:Y:S02]  /*0670*/  ISETP.NE.AND P1, PT, R3.reuse, 0x3, PT ;  /* 0x000000030300780c */ /* 0x040fe40003f25270 */
[----:B------:R-:W-:Y:S01]  /*0680*/  @P4 LEA.HI R0, R0, R19, RZ, 0x2 ;  /* 0x0000001300004211 */ /* 0x000fe200078f10ff */
[----:B0-----:R-:W-:Y:S01]  /*0690*/  IMAD.MOV R23, RZ, RZ, -R13 ;  /* 0x000000ffff177224 */ /* 0x001fe200078e0a0d */
[----:B------:R-:W-:Y:S01]  /*06a0*/  ISETP.EQ.OR P1, PT, R3, RZ, !P1 ;  /* 0x000000ff0300720c */ /* 0x000fe20004f22670 */
[----:B------:R-:W0:Y:S02]  /*06b0*/  FENCE.VIEW.ASYNC.S ;  /* 0x00000000000073c6 */ /* 0x000e240000000000 */
[----:B0-----:R0:W1:Y:S01]  /*06c0*/  @!UP0 SYNCS.EXCH.64 URZ, [UR6+0x30], UR4 ;  /* 0x00003004063f85b2 */ /* 0x0010620008000100 */
[----:B------:R-:W-:Y:S01]  /*06d0*/  @P4 SHF.R.S32.HI R0, RZ, 0x2, R0 ;  /* 0x00000002ff004819 */ /* 0x000fe20000011400 */
[----:B-----5:R-:W-:Y:S01]  /*06e0*/  IMAD R11, R9, R23, R4 ;  /* 0x00000017090b7224 */ /* 0x020fe200078e0204 */
[----:B------:R-:W-:-:S02]  /*06f0*/  ISETP.LT.U32.AND P0, PT, R19, 0x4, !P0 ;  /* 0x000000041300780c */ /* 0x000fc40004701070 */
[----:B------:R-:W-:Y:S02]  /*0700*/  ISETP.EQ.AND P1, PT, R2, RZ, P1 ;  /* 0x000000ff0200720c */ /* 0x000fe40000f22270 */
[----:B------:R-:W-:Y:S02]  /*0710*/  @P4 ISETP.NE.AND P5, PT, R0, R11, PT ;  /* 0x0000000b0000420c */ /* 0x000fe40003fa5270 */
[----:B------:R-:W-:Y:S02]  /*0720*/  ISETP.GE.U32.AND P6, PT, R8, 0x2, PT ;  /* 0x000000020800780c */ /* 0x000fe40003fc6070 */
[----:B------:R-:W-:Y:S02]  /*0730*/  SEL R11, RZ, 0x1, !P0 ;  /* 0x00000001ff0b7807 */ /* 0x000fe40004000000 */
[----:B------:R-:W-:Y:S02]  /*0740*/  @P4 SEL R22, RZ, 0x1, P5 ;  /* 0x00000001ff164807 */ /* 0x000fe40002800000 */
[----:B------:R-:W-:Y:S01]  /*0750*/  SEL R18, RZ, 0x1, !P1 ;  /* 0x00000001ff127807 */ /* 0x000fe20004800000 */
[----:B------:R0:W2:Y:S01]  /*0760*/  @!UP1 SYNCS.EXCH.64 URZ, [UR6+0x38], UR4 ;  /* 0x00003804063f95b2 */ /* 0x0000a20008000100 */
[----:B------:R-:W-:Y:S01]  /*0770*/  LOP3.LUT R22, R22, R11, RZ, 0xc0, !PT ;  /* 0x0000000b16167212 */ /* 0x000fe200078ec0ff */
[----:B------:R-:W-:Y:S01]  /*0780*/  NOP ;  /* 0x0000000000007918 */ /* 0x000fe20000000000 */
[----:B------:R-:W-:-:S02]  /*0790*/  LOP3.LUT R0, R95, 0x7f, RZ, 0xc0, !PT ;  /* 0x0000007f5f007812 */ /* 0x000fc400078ec0ff */
[----:B------:R-:W-:Y:S01]  /*07a0*/  SEL R18, R18, 0x2, P6 ;  /* 0x0000000212127807 */ /* 0x000fe20003000000 */
[----:B0-----:R-:W-:Y:S06]  /*07b0*/  @!P2 BRA `(.L_x_3) ;  /* 0x000000000008a947 */ /* 0x001fec0003800000 */
[----:B-12-4-:R-:W-:Y:S01]  /*07c0*/  UCGABAR_ARV ;  /* 0x00000000000079c7 */ /* 0x016fe20008000000 */
[----:B------:R-:W-:Y:S05]  /*07d0*/  BRA `(.L_x_4) ;  /* 0x0000000000047947 */ /* 0x000fea0003800000 */
.L_x_3:
[----:B-12-4-:R-:W-:Y:S01]  /*07e0*/  NOP ;  /* 0x0000000000007918 */ /* 0x016fe20000000000 */
.L_x_4:
[----:B------:R-:W0:Y:S01]  /*07f0*/  LDC R2, c[0x0][0x65c] ;  /* 0x00019700ff027b82 */ /* 0x000e220000000800 */
[----:B------:R-:W-:Y:S02]  /*0800*/  IMAD.U32 R10, RZ, RZ, UR8 ;  /* 0x00000008ff0a7e24 */ /* 0x000fe4000f8e00ff */
[----:B------:R-:W-:Y:S01]  /*0810*/  IMAD.MOV.U32 R11, RZ, RZ, RZ ;  /* 0x000000ffff0b7224 */ /* 0x000fe200078e00ff */
[----:B0-----:R-:W-:-:S04]  /*0820*/  ISETP.NE.AND P1, PT, R2, 0x1, PT ;  /* 0x000000010200780c */ /* 0x001fc80003f25270 */
[----:B------:R-:W-:-:S09]  /*0830*/  P2R R5, PR, RZ, 0x2 ;  /* 0x00000002ff057803 */ /* 0x000fd20000000000 */
[----:B------:R-:W0:Y:S01]  /*0840*/  @P1 LDC R17, c[0x0][0x10] ;  /* 0x00000400ff111b82 */ /* 0x000e220000000800 */
[----:B------:R-:W-:Y:S02]  /*0850*/  @P1 IMAD.MOV.U32 R5, RZ, RZ, RZ ;  /* 0x000000ffff051224 */ /* 0x000fe400078e00ff */
[----:B------:R-:W-:-:S05]  /*0860*/  @P1 IMAD.MOV.U32 R15, RZ, RZ, RZ ;  /* 0x000000ffff0f1224 */ /* 0x000fca00078e00ff */
[----:B------:R-:W1:Y:S01]  /*0870*/  @!P1 LDC R13, c[0x0][0xc] ;  /* 0x00000300ff0d9b82 */ /* 0x000e620000000800 */
[----:B------:R-:W-:Y:S01]  /*0880*/  ULDC UR4, c[0x0][0xc] ;  /* 0x0000030000047ab9 */ /* 0x000fe20000000800 */
[----:B------:R-:W-:Y:S01]  /*0890*/  ULDC UR5, c[0x0][0x10] ;  /* 0x0000040000057ab9 */ /* 0x000fe20000000800 */
[----:B------:R-:W-:Y:S01]  /*08a0*/  ULDC UR6, c[0x0][0x14] ;  /* 0x0000050000067ab9 */ /* 0x000fe20000000800 */
[----:B------:R-:W-:-:S04]  /*08b0*/  UIMAD.WIDE.U32 UR4, UR4, UR5, URZ ;  /* 0x00000005040472a5 */ /* 0x000fc8000f8e003f */
[----:B------:R-:W-:Y:S02]  /*08c0*/  UIMAD.WIDE.U32 UR36, UR4, UR6, URZ ;  /* 0x00000006042472a5 */ /* 0x000fe4000f8e003f */
[----:B------:R-:W-:-:S04]  /*08d0*/  UIMAD UR42, UR5, UR6, URZ ;  /* 0x00000006052a72a4 */ /* 0x000fc8000f8e023f */
[----:B------:R-:W-:Y:S01]  /*08e0*/  UIADD3 UR42, UR37, UR42, URZ ;  /* 0x0000002a252a7290 */ /* 0x000fe2000fffe03f */
[----:B0-----:R-:W-:-:S04]  /*08f0*/  @P1 IMAD.WIDE.U32 R16, R17, UR8, R4 ;  /* 0x0000000811101c25 */ /* 0x001fc8000f8e0004 */
[----:B------:R-:W-:Y:S02]  /*0900*/  @P1 IMAD.IADD R17, R17, 0x1, R15 ;  /* 0x0000000111111824 */ /* 0x000fe400078e020f */
[----:B-1----:R-:W-:-:S04]  /*0910*/  @!P1 IMAD.WIDE.U32 R10, R4, R13, R10 ;  /* 0x0000000d040a9225 */ /* 0x002fc800078e000a */
[----:B------:R-:W-:Y:S02]  /*0920*/  @!P1 IMAD.MOV.U32 R16, RZ, RZ, R10 ;  /* 0x000000ffff109224 */ /* 0x000fe400078e000a */
[----:B------:R-:W-:Y:S01]  /*0930*/  @!P1 IMAD.MOV.U32 R17, RZ, RZ, R11 ;  /* 0x000000ffff119224 */ /* 0x000fe200078e000b */
[----:B------:R-:W-:Y:S06]  /*0940*/  @!P2 BRA `(.L_x_5) ;  /* 0x00000000000ca947 */ /* 0x000fec0003800000 */
[----:B------:R-:W-:Y:S01]  /*0950*/  UCGABAR_WAIT ;  /* 0x0000000000007dc7 */ /* 0x000fe20008000000 */
[----:B------:R-:W-:Y:S01]  /*0960*/  CCTL.IVALL ;  /* 0x00000000ff00798f */ /* 0x000fe20002000000 */
[----:B------:R-:W-:Y:S05]  /*0970*/  BRA `(.L_x_6) ;  /* 0x0000000000047947 */ /* 0x000fea0003800000 */
.L_x_5:
[----:B------:R-:W-:Y:S06]  /*0980*/  BAR.SYNC.DEFER_BLOCKING 0x0 ;  /* 0x0000000000007b1d */ /* 0x000fec0000010000 */
.L_x_6:
[----:B------:R-:W-:Y:S05]  /*0990*/  @!P3 BRA `(.L_x_7) ;  /* 0x0000005c0094b947 */ /* 0x000fea0003800000 */
[----:B------:R-:W-:-:S13]  /*09a0*/  ISETP.GT.U32.AND P0, PT, R8, 0x1, PT ;  /* 0x000000010800780c */ /* 0x000fda0003f04070 */
[----:B------:R-:W-:Y:S05]  /*09b0*/  @P0 EXIT ;  /* 0x000000000000094d */ /* 0x000fea0003800000 */
[----:B------:R-:W-:Y:S01]  /*09c0*/  ULDC.64 UR4, c[0x0][0x650] ;  /* 0x0001940000047ab9 */ /* 0x000fe20000000a00 */
[----:B------:R-:W-:Y:S01]  /*09d0*/  PRMT R3, RZ, 0x7610, R3 ;  /* 0x00007610ff037816 */ /* 0x000fe20000000003 */
[----:B------:R-:W-:Y:S01]  /*09e0*/  IMAD.MOV.U32 R103, RZ, RZ, -0x1 ;  /* 0xffffffffff677424 */ /* 0x000fe200078e00ff */
[----:B------:R-:W-:Y:S01]  /*09f0*/  ISETP.GE.U32.AND P0, PT, R16, UR4, PT ;  /* 0x0000000410007c0c */ /* 0x000fe2000bf06070 */
[----:B------:R-:W-:Y:S02]  /*0a00*/  IMAD.MOV.U32 R100, RZ, RZ, -0x1 ;  /* 0xffffffffff647424 */ /* 0x000fe400078e00ff */
[----:B------:R-:W-:Y:S01]  /*0a10*/  IMAD.MOV.U32 R101, RZ, RZ, -0x1 ;  /* 0xffffffffff657424 */ /* 0x000fe200078e00ff */
[----:B------:R-:W-:-:S13]  /*0a20*/  ISETP.GE.U32.AND.EX P0, PT, R17, UR5, PT, P0 ;  /* 0x0000000511007c0c */ /* 0x000fda000bf06100 */
[----:B------:R-:W-:Y:S05]  /*0a30*/  @P0 BRA `(.L_x_8) ;  /* 0x0000000400280947 */ /* 0x000fea0003800000 */
[----:B------:R-:W0:Y:S01]  /*0a40*/  LDC.64 R24, c[0x0][0x628] ;  /* 0x00018a00ff187b82 */ /* 0x000e220000000a00 */
[----:B------:R-:W-:Y:S02]  /*0a50*/  IMAD.MOV.U32 R10, RZ, RZ, R16 ;  /* 0x000000ffff0a7224 */ /* 0x000fe400078e0010 */
[----:B------:R-:W-:-:S05]  /*0a60*/  IMAD.MOV.U32 R11, RZ, RZ, R17 ;  /* 0x000000ffff0b7224 */ /* 0x000fca00078e0011 */
[----:B------:R-:W1:Y:S08]  /*0a70*/  LDC R8, c[0x0][0x630] ;  /* 0x00018c00ff087b82 */ /* 0x000e700000000800 */
[----:B------:R-:W2:Y:S01]  /*0a80*/  LDC.64 R26, c[0x0][0x620] ;  /* 0x00018800ff1a7b82 */ /* 0x000ea20000000a00 */
[----:B0-----:R-:W-:-:S04]  /*0a90*/  ISETP.NE.U32.AND P0, PT, R24, RZ, PT ;  /* 0x000000ff1800720c */ /* 0x001fc80003f05070 */
[----:B------:R-:W-:-:S13]  /*0aa0*/  ISETP.NE.AND.EX P0, PT, R25, RZ, PT, P0 ;  /* 0x000000ff1900720c */ /* 0x000fda0003f05300 */
[----:B-12---:R-:W-:Y:S05]  /*0ab0*/  @!P0 BRA `(.L_x_9) ;  /* 0x0000000000288947 */ /* 0x006fea0003800000 */
[----:B------:R-:W0:Y:S02]  /*0ac0*/  LDC R3, c[0x0][0x634] ;  /* 0x00018d00ff037b82 */ /* 0x000e240000000800 */
[----:B0-----:R-:W-:-:S05]  /*0ad0*/  IADD3 R3, P0, R16, R3, RZ ;  /* 0x0000000310037210 */ /* 0x001fca0007f1e0ff */
[----:B------:R-:W-:-:S04]  /*0ae0*/  IMAD.X R21, RZ, RZ, R17, P0 ;  /* 0x000000ffff157224 */ /* 0x000fc800000e0611 */
[----:B------:R-:W-:-:S04]  /*0af0*/  IMAD.WIDE.U32 R10, R21, R24, RZ ;  /* 0x00000018150a7225 */ /* 0x000fc800078e00ff */
[----:B------:R-:W-:-:S04]  /*0b00*/  IMAD.WIDE.U32 R12, P0, R3, R25, R10 ;  /* 0x00000019030c7225 */ /* 0x000fc8000780000a */
[----:B------:R-:W-:-:S04]  /*0b10*/  IMAD.WIDE.U32 R10, R3, R24, RZ ;  /* 0x00000018030a7225 */ /* 0x000fc800078e00ff */
[----:B------:R-:W-:Y:S01]  /*0b20*/  IMAD.X R15, RZ, RZ, RZ, P0 ;  /* 0x000000ffff0f7224 */ /* 0x000fe200000e06ff */
[----:B------:R-:W-:Y:S01]  /*0b30*/  IADD3 RZ, P0, R11, R12, RZ ;  /* 0x0000000c0bff7210 */ /* 0x000fe20007f1e0ff */
[----:B------:R-:W-:-:S04]  /*0b40*/  IMAD.MOV.U32 R14, RZ, RZ, R13 ;  /* 0x000000ffff0e7224 */ /* 0x000fc800078e000d */
[----:B------:R-:W-:-:S08]  /*0b50*/  IMAD.WIDE.U32.X R10, R21, R25, R14, P0 ;  /* 0x00000019150a7225 */ /* 0x000fd000000e040e */
.L_x_9:
[----:B------:R-:W0:Y:S01]  /*0b60*/  LDC.64 R30, c[0x0][0x640] ;  /* 0x00019000ff1e7b82 */ /* 0x000e220000000a00 */
[-CC-:B------:R-:W-:Y:S02]  /*0b70*/  SHF.R.U64 R101, R10, R8.reuse, R11.reuse ;  /* 0x000000080a657219 */ /* 0x180fe4000000120b */
[----:B------:R-:W-:Y:S02]  /*0b80*/  SHF.R.U32.HI R3, RZ, R8, R11 ;  /* 0x00000008ff037219 */ /* 0x000fe4000001160b */
[----:B------:R-:W-:-:S03]  /*0b90*/  IADD3 R5, P0, RZ, -R101, RZ ;  /* 0x80000065ff057210 */ /* 0x000fc60007f1e0ff */
[----:B------:R-:W1:Y:S02]  /*0ba0*/  LDC R12, c[0x0][0x618] ;  /* 0x00018600ff0c7b82 */ /* 0x000e640000000800 */
[----:B------:R-:W-:Y:S02]  /*0bb0*/  IMAD.X R3, RZ, RZ, ~R3, P0 ;  /* 0x000000ffff037224 */ /* 0x000fe400000e0e03 */
[----:B------:R-:W-:-:S04]  /*0bc0*/  IMAD.WIDE.U32 R10, R5, R26, R16 ;  /* 0x0000001a050a7225 */ /* 0x000fc800078e0010 */
[----:B------:R-:W2:Y:S01]  /*0bd0*/  LDC R20, c[0x0][0x608] ;  /* 0x00018200ff147b82 */ /* 0x000ea20000000800 */
[----:B------:R-:W-:Y:S02]  /*0be0*/  IMAD R8, R3, R26, RZ ;  /* 0x0000001a03087224 */ /* 0x000fe400078e02ff */
[----:B------:R-:W-:Y:S02]  /*0bf0*/  IMAD.MOV.U32 R3, RZ, RZ, -0x1 ;  /* 0xffffffffff037424 */ /* 0x000fe400078e00ff */
[----:B------:R-:W-:Y:S02]  /*0c00*/  IMAD R5, R5, R27, R8 ;  /* 0x0000001b05057224 */ /* 0x000fe400078e0208 */
[----:B------:R-:W-:Y:S01]  /*0c10*/  IMAD R26, R9, R23, R4 ;  /* 0x00000017091a7224 */ /* 0x000fe200078e0204 */
[----:B------:R-:W3:Y:S01]  /*0c20*/  LDC R28, c[0x0][0x658] ;  /* 0x00019600ff1c7b82 */ /* 0x000ee20000000800 */
[----:B------:R-:W-:Y:S01]  /*0c30*/  IMAD.IADD R5, R11, 0x1, R5 ;  /* 0x000000010b057824 */ /* 0x000fe200078e0205 */
[----:B0-----:R-:W-:Y:S01]  /*0c40*/  ISETP.NE.U32.AND P0, PT, R30, RZ, PT ;  /* 0x000000ff1e00720c */ /* 0x001fe20003f05070 */
[----:B------:R-:W-:-:S03]  /*0c50*/  IMAD.MOV.U32 R23, RZ, RZ, 0x1 ;  /* 0x00000001ff177424 */ /* 0x000fc600078e00ff */
[----:B------:R-:W-:Y:S02]  /*0c60*/  ISETP.NE.AND.EX P0, PT, R31, RZ, PT, P0 ;  /* 0x000000ff1f00720c */ /* 0x000fe40003f05300 */
[----:B------:R-:W0:Y:S01]  /*0c70*/  LDC R24, c[0x0][0x600] ;  /* 0x00018000ff187b82 */ /* 0x000e220000000800 */
[-CC-:B-1----:R-:W-:Y:S02]  /*0c80*/  SHF.R.U64 R14, R10, R12.reuse, R5.reuse ;  /* 0x0000000c0a0e7219 */ /* 0x182fe40000001205 */
[----:B------:R-:W-:-:S05]  /*0c90*/  SHF.R.U32.HI R5, RZ, R12, R5 ;  /* 0x0000000cff057219 */ /* 0x000fca0000011605 */
[----:B------:R-:W1:Y:S01]  /*0ca0*/  LDC R15, c[0x0][0x648] ;  /* 0x00019200ff0f7b82 */ /* 0x000e620000000800 */
[-CC-:B--2---:R-:W-:Y:S02]  /*0cb0*/  SHF.R.U64 R27, R14, R20.reuse, R5.reuse ;  /* 0x000000140e1b7219 */ /* 0x184fe40000001205 */
[----:B------:R-:W-:-:S05]  /*0cc0*/  SHF.R.U32.HI R5, RZ, R20, R5 ;  /* 0x00000014ff057219 */ /* 0x000fca0000011605 */
[----:B------:R-:W2:Y:S01]  /*0cd0*/  LDC R21, c[0x0][0x638] ;  /* 0x00018e00ff157b82 */ /* 0x000ea20000000800 */
[-CC-:B---3--:R-:W-:Y:S02]  /*0ce0*/  SHF.R.U64 R20, R27, R28.reuse, R5.reuse ;  /* 0x0000001c1b147219 */ /* 0x188fe40000001205 */
[-C--:B------:R-:W-:Y:S02]  /*0cf0*/  SHF.L.U32 R3, R3, R28.reuse, RZ ;  /* 0x0000001c03037219 */ /* 0x080fe400000006ff */
[----:B------:R-:W-:Y:S01]  /*0d00*/  SHF.R.U32.HI R5, RZ, R28, R5 ;  /* 0x0000001cff057219 */ /* 0x000fe20000011605 */
[----:B------:R-:W-:Y:S01]  /*0d10*/  IMAD.MOV.U32 R4, RZ, RZ, R20 ;  /* 0x000000ffff047224 */ /* 0x000fe200078e0014 */
[----:B------:R-:W-:Y:S01]  /*0d20*/  LOP3.LUT R12, RZ, R3, RZ, 0x33, !PT ;  /* 0x00000003ff0c7212 */ /* 0x000fe200078e33ff */
[----:B------:R-:W3:Y:S01]  /*0d30*/  LDC R25, c[0x0][0x610] ;  /* 0x00018400ff197b82 */ /* 0x000ee20000000800 */
[----:B------:R-:W-:Y:S05]  /*0d40*/  @!P0 BRA `(.L_x_10) ;  /* 0x0000000000288947 */ /* 0x000fea0003800000 */
[----:B------:R-:W4:Y:S02]  /*0d50*/  LDC R3, c[0x0][0x64c] ;  /* 0x00019300ff037b82 */ /* 0x000f240000000800 */
[----:B----4-:R-:W-:-:S05]  /*0d60*/  IADD3 R3, P0, R20, R3, RZ ;  /* 0x0000000314037210 */ /* 0x010fca0007f1e0ff */
        /* <DEDUP_REMOVED lines=8> */
.L_x_10:
[----:B-1----:R-:W-:Y:S01]  /*0df0*/  SHF.R.U64 R4, R4, R15, R5 ;  /* 0x0000000f04047219 */ /* 0x002fe20000001205 */
[----:B0-----:R-:W-:Y:S01]  /*0e00*/  VIADD R5, R24, 0xffffffff ;  /* 0xffffffff18057836 */ /* 0x001fe20000000000 */
[----:B------:R-:W-:Y:S02]  /*0e10*/  SHF.L.U32 R3, R23, R28, RZ ;  /* 0x0000001c17037219 */ /* 0x000fe400000006ff */
[----:B------:R-:W-:Y:S01]  /*0e20*/  LOP3.LUT R12, R27, R12, RZ, 0xc0, !PT ;  /* 0x0000000c1b0c7212 */ /* 0x000fe200078ec0ff */
[----:B------:R-:W-:Y:S01]  /*0e30*/  IMAD.MOV R8, RZ, RZ, -R4 ;  /* 0x000000ffff087224 */ /* 0x000fe200078e0a04 */
[----:B------:R-:W-:-:S03]  /*0e40*/  SEL R7, R7, R26, !P1 ;  /* 0x0000001a07077207 */ /* 0x000fc60004800000 */
[----:B------:R-:W-:Y:S01]  /*0e50*/  IMAD R12, R3, R4, R12 ;  /* 0x00000004030c7224 */ /* 0x000fe200078e020c */
[----:B------:R-:W-:Y:S01]  /*0e60*/  LOP3.LUT R4, R14, R5, RZ, 0xc0, !PT ;  /* 0x000000050e047212 */ /* 0x000fe200078ec0ff */
[----:B--2---:R-:W-:Y:S02]  /*0e70*/  IMAD R3, R8, R21, R20 ;  /* 0x0000001508037224 */ /* 0x004fe400078e0214 */
[----:B---3--:R-:W-:Y:S02]  /*0e80*/  IMAD R7, R12, R25, R7 ;  /* 0x000000190c077224 */ /* 0x008fe400078e0207 */
[----:B------:R-:W-:Y:S02]  /*0e90*/  IMAD.MOV.U32 R5, RZ, RZ, 0x1 ;  /* 0x00000001ff057424 */ /* 0x000fe400078e00ff */
[----:B------:R-:W-:-:S03]  /*0ea0*/  IMAD R4, R3, R24, R4 ;  /* 0x0000001803047224 */ /* 0x000fc600078e0204 */
[----:B------:R-:W-:Y:S02]  /*0eb0*/  PRMT R3, R5, 0x7610, R3 ;  /* 0x0000761005037816 */ /* 0x000fe40000000003 */
[----:B------:R-:W-:Y:S02]  /*0ec0*/  SEL R100, R4, R7, !P1 ;  /* 0x0000000704647207 */ /* 0x000fe40004800000 */
[----:B------:R-:W-:-:S07]  /*0ed0*/  SEL R103, R7, R4, !P1 ;  /* 0x0000000407677207 */ /* 0x000fce0004800000 */
.L_x_8:
[----:B------:R-:W-:-:S08]  /*0ee0*/  NOP ;  /* 0x0000000000007918 */ /* 0x000fd00000000000 */
[----:B------:R-:W0:Y:S02]  /*0ef0*/  USETMAXREG.TRY_ALLOC.CTAPOOL UP0, 0xe8 ;  /* 0x000000e8000079c8 */ /* 0x000e240008000600 */
[----:B0-----:R-:W-:-:S13]  /*0f00*/  PLOP3.LUT P0, PT, PT, PT, UP0, 0x80, 0x0 ;  /* 0x000000000000781c */ /* 0x001fda0003f0f008 */
[----:B------:R-:W-:Y:S05]  /*0f10*/  @!P0 BRA `(.L_x_8) ;  /* 0xfffffffc00f08947 */ /* 0x000fea000383ffff */
[----:B------:R-:W-:Y:S01]  /*0f20*/  ULDC.64 UR4, c[0x0][0x598] ;  /* 0x0001660000047ab9 */ /* 0x000fe20000000a00 */
[----:B------:R-:W-:Y:S01]  /*0f30*/  ULDC.64 UR38, c[0x0][0x208] ;  /* 0x0000820000267ab9 */ /* 0x000fe20000000a00 */
[----:B------:R-:W-:-:S04]  /*0f40*/  ISETP.NE.U32.AND P0, PT, RZ, UR4, PT ;  /* 0x00000004ff007c0c */ /* 0x000fc8000bf05070 */
[----:B------:R-:W-:-:S13]  /*0f50*/  ISETP.NE.AND.EX P0, PT, RZ, UR5, PT, P0 ;  /* 0x00000005ff007c0c */ /* 0x000fda000bf05300 */
[----:B------:R-:W-:Y:S05]  /*0f60*/  @!P0 BRA `(.L_x_11) ;  /* 0x00000000001c8947 */ /* 0x000fea0003800000 */
[----:B------:R-:W0:Y:S02]  /*0f70*/  LDC.64 R4, c[0x0][0x598] ;  /* 0x00016600ff047b82 */ /* 0x000e240000000a00 */
[----:B0-----:R-:W2:Y:S02]  /*0f80*/  LDG.E.64 R4, desc[UR38][R4.64] ;  /* 0x0000002604047981 */ /* 0x001ea4000c1e1b00 */
[----:B--2---:R-:W-:-:S04]  /*0f90*/  ISETP.NE.U32.AND P0, PT, R4, RZ, PT ;  /* 0x000000ff0400720c */ /* 0x004fc80003f05070 */
[----:B------:R-:W-:-:S13]  /*0fa0*/  ISETP.NE.AND.EX P0, PT, R5, RZ, PT, P0 ;  /* 0x000000ff0500720c */ /* 0x000fda0003f05300 */
[----:B------:R-:W-:Y:S05]  /*0fb0*/  @!P0 BRA `(.L_x_11) ;  /* 0x0000000000088947 */ /* 0x000fea0003800000 */
[----:B------:R0:W5:Y:S01]  /*0fc0*/  LD.E R23, desc[UR38][R4.64] ;  /* 0x0000002604177980 */ /* 0x000162000c101900 */
[----:B------:R-:W-:Y:S05]  /*0fd0*/  BRA `(.L_x_12) ;  /* 0x0000000000247947 */ /* 0x000fea0003800000 */
.L_x_11:
[----:B------:R-:W-:Y:S02]  /*0fe0*/  ULDC.64 UR4, c[0x0][0x588] ;  /* 0x0001620000047ab9 */ /* 0x000fe40000000a00 */
[----:B------:R-:W-:-:S04]  /*0ff0*/  ISETP.NE.U32.AND P0, PT, RZ, UR4, PT ;  /* 0x00000004ff007c0c */ /* 0x000fc8000bf05070 */
[----:B------:R-:W-:-:S13]  /*1000*/  ISETP.NE.AND.EX P0, PT, RZ, UR5, PT, P0 ;  /* 0x00000005ff007c0c */ /* 0x000fda000bf05300 */
[----:B------:R-:W-:Y:S05]  /*1010*/  @!P0 BRA `(.L_x_13) ;  /* 0x00000000000c8947 */ /* 0x000fea0003800000 */
[----:B------:R-:W0:Y:S02]  /*1020*/  LDC.64 R4, c[0x0][0x588] ;  /* 0x00016200ff047b82 */ /* 0x000e240000000a00 */
[----:B0-----:R1:W5:Y:S01]  /*1030*/  LDG.E R23, desc[UR38][R4.64] ;  /* 0x0000002604177981 */ /* 0x001362000c1e1900 */
[----:B------:R-:W-:Y:S05]  /*1040*/  BRA `(.L_x_12) ;  /* 0x0000000000087947 */ /* 0x000fea0003800000 */
.L_x_13:
[----:B------:R-:W-:Y:S02]  /*1050*/  ULDC UR4, c[0x0][0x580] ;  /* 0x0001600000047ab9 */ /* 0x000fe40000000800 */
[----:B------:R-:W-:-:S07]  /*1060*/  IMAD.U32 R23, RZ, RZ, UR4 ;  /* 0x00000004ff177e24 */ /* 0x000fce000f8e00ff */
.L_x_12:
[----:B------:R-:W-:Y:S02]  /*1070*/  ULDC.64 UR4, c[0x0][0x5a0] ;  /* 0x0001680000047ab9 */ /* 0x000fe40000000a00 */
[----:B------:R-:W-:-:S04]  /*1080*/  ISETP.NE.U32.AND P0, PT, RZ, UR4, PT ;  /* 0x00000004ff007c0c */ /* 0x000fc8000bf05070 */
[----:B------:R-:W-:-:S13]  /*1090*/  ISETP.NE.AND.EX P0, PT, RZ, UR5, PT, P0 ;  /* 0x00000005ff007c0c */ /* 0x000fda000bf05300 */
[----:B------:R-:W-:Y:S05]  /*10a0*/  @!P0 BRA `(.L_x_14) ;  /* 0x00000000001c8947 */ /* 0x000fea0003800000 */
[----:B01----:R-:W0:Y:S02]  /*10b0*/  LDC.64 R4, c[0x0][0x5a0] ;  /* 0x00016800ff047b82 */ /* 0x003e240000000a00 */
[----:B0-----:R-:W2:Y:S02]  /*10c0*/  LDG.E.64 R4, desc[UR38][R4.64] ;  /* 0x0000002604047981 */ /* 0x001ea4000c1e1b00 */
[----:B--2---:R-:W-:-:S04]  /*10d0*/  ISETP.NE.U32.AND P0, PT, R4, RZ, PT ;  /* 0x000000ff0400720c */ /* 0x004fc80003f05070 */
[----:B------:R-:W-:-:S13]  /*10e0*/  ISETP.NE.AND.EX P0, PT, R5, RZ, PT, P0 ;  /* 0x000000ff0500720c */ /* 0x000fda0003f05300 */
[----:B------:R-:W-:Y:S05]  /*10f0*/  @!P0 BRA `(.L_x_14) ;  /* 0x0000000000088947 */ /* 0x000fea0003800000 */
[----:B------:R0:W5:Y:S01]  /*1100*/  LD.E R90, desc[UR38][R4.64] ;  /* 0x00000026045a7980 */ /* 0x000162000c101900 */
[----:B------:R-:W-:Y:S05]  /*1110*/  BRA `(.L_x_15) ;  /* 0x0000000000247947 */ /* 0x000fea0003800000 */
.L_x_14:
[----:B------:R-:W-:Y:S02]  /*1120*/  ULDC.64 UR4, c[0x0][0x590] ;  /* 0x0001640000047ab9 */ /* 0x000fe40000000a00 */
[----:B------:R-:W-:-:S04]  /*1130*/  ISETP.NE.U32.AND P0, PT, RZ, UR4, PT ;  /* 0x00000004ff007c0c */ /* 0x000fc8000bf05070 */
[----:B------:R-:W-:-:S13]  /*1140*/  ISETP.NE.AND.EX P0, PT, RZ, UR5, PT, P0 ;  /* 0x00000005ff007c0c */ /* 0x000fda000bf05300 */
[----:B------:R-:W-:Y:S05]  /*1150*/  @!P0 BRA `(.L_x_16) ;  /* 0x00000000000c8947 */ /* 0x000fea0003800000 */
[----:B------:R-:W2:Y:S02]  /*1160*/  LDC.64 R90, c[0x0][0x590] ;  /* 0x00016400ff5a7b82 */ /* 0x000ea40000000a00 */
[----:B--2---:R2:W5:Y:S01]  /*1170*/  LDG.E R90, desc[UR38][R90.64] ;  /* 0x000000265a5a7981 */ /* 0x004562000c1e1900 */
[----:B------:R-:W-:Y:S05]  /*1180*/  BRA `(.L_x_15) ;  /* 0x0000000000087947 */ /* 0x000fea0003800000 */
.L_x_16:
[----:B------:R-:W-:Y:S02]  /*1190*/  ULDC UR4, c[0x0][0x584] ;  /* 0x0001610000047ab9 */ /* 0x000fe40000000800 */
[----:B------:R-:W-:-:S07]  /*11a0*/  IMAD.U32 R90, RZ, RZ, UR4 ;  /* 0x00000004ff5a7e24 */ /* 0x000fce000f8e00ff */
.L_x_15:
[----:B------:R-:W-:-:S13]  /*11b0*/  LOP3.LUT P0, RZ, R3, 0xff, RZ, 0xc0, !PT ;  /* 0x000000ff03ff7812 */ /* 0x000fda000780c0ff */
[----:B------:R-:W-:Y:S05]  /*11c0*/  @!P0 EXIT ;  /* 0x000000000000894d */ /* 0x000fea0003800000 */
[----:B------:R-:W3:Y:S01]  /*11d0*/  LDC R93, c[0x0][0x658] ;  /* 0x00019600ff5d7b82 */ /* 0x000ee20000000800 */
[----:B------:R-:W-:Y:S01]  /*11e0*/  LOP3.LUT R6, R6, 0x1, RZ, 0xc0, !PT ;  /* 0x0000000106067812 */ /* 0x000fe200078ec0ff */
[----:B------:R-:W-:Y:S01]  /*11f0*/  ULDC.64 UR6, c[0x0][0x288] ;  /* 0x0000a20000067ab9 */ /* 0x000fe20000000a00 */
[----:B------:R-:W-:Y:S01]  /*1200*/  SHF.R.U32.HI R3, RZ, 0x2, R95 ;  /* 0x00000002ff037819 */ /* 0x000fe2000001165f */
[----:B------:R-:W-:Y:S01]  /*1210*/  UIADD3 UR4, UR7, 0x3f, URZ ;  /* 0x0000003f07047890 */ /* 0x000fe2000fffe03f */
[----:B------:R-:W-:Y:S01]  /*1220*/  SHF.R.U32.HI R0, RZ, 0x1, R0 ;  /* 0x00000001ff007819 */ /* 0x000fe20000011600 */
[----:B------:R-:W-:Y:S01]  /*1230*/  IMAD.SHL.U32 R88, R6, 0x40, RZ ;  /* 0x0000004006587824 */ /* 0x000fe200078e00ff */
[----:B------:R-:W-:Y:S01]  /*1240*/  LOP3.LUT R3, R3, 0x7, RZ, 0xc0, !PT ;  /* 0x0000000703037812 */ /* 0x000fe200078ec0ff */
[----:B01----:R-:W0:Y:S01]  /*1250*/  LDC.64 R4, c[0x0][0x5c8] ;  /* 0x00017200ff047b82 */ /* 0x003e220000000a00 */
[----:B------:R-:W-:Y:S01]  /*1260*/  USHF.R.S32.HI UR5, URZ, 0x1f, UR4 ;  /* 0x0000001f3f057899 */ /* 0x000fe20008011404 */
[----:B------:R-:W-:Y:S01]  /*1270*/  LOP3.LUT R0, R0, 0x30, RZ, 0xc0, !PT ;  /* 0x0000003000007812 */ /* 0x000fe200078ec0ff */
[----:B------:R-:W-:Y:S01]  /*1280*/  IMAD.MOV.U32 R8, RZ, RZ, 0x1 ;  /* 0x00000001ff087424 */ /* 0x000fe200078e00ff */
[--C-:B------:R-:W-:Y:S01]  /*1290*/  LOP3.LUT R88, R88, 0x40, R3.reuse, 0xe2, !PT ;  /* 0x0000004058587812 */ /* 0x100fe200078ee203 */
[----:B------:R-:W-:Y:S01]  /*12a0*/  ULEA.HI UR5, UR5, UR4, URZ, 0x6 ;  /* 0x0000000405057291 */ /* 0x000fe2000f8f303f */
[-C--:B------:R-:W-:Y:S01]  /*12b0*/  IADD3 R3, RZ, -R0.reuse, -R3 ;  /* 0x80000000ff037210 */ /* 0x080fe20007ffe803 */
[----:B------:R-:W-:Y:S01]  /*12c0*/  IMAD.U32 R7, RZ, RZ, UR6 ;  /* 0x00000006ff077e24 */ /* 0x000fe2000f8e00ff */
[----:B------:R-:W1:Y:S01]  /*12d0*/  LDC R97, c[0x0][0x600] ;  /* 0x00018000ff617b82 */ /* 0x000e620000000800 */
[----:B------:R-:W-:Y:S01]  /*12e0*/  LOP3.LUT R88, R88, R0, RZ, 0xfc, !PT ;  /* 0x0000000058587212 */ /* 0x000fe200078efcff */
[----:B------:R-:W-:Y:S01]  /*12f0*/  IMAD.MOV.U32 R0, RZ, RZ, -0x1 ;  /* 0xffffffffff007424 */ /* 0x000fe200078e00ff */
[----:B------:R-:W-:Y:S01]  /*1300*/  USHF.R.S32.HI UR43, URZ, 0x6, UR5 ;  /* 0x000000063f2b7899 */ /* 0x000fe20008011405 */
[C---:B------:R-:W-:Y:S01]  /*1310*/  LOP3.LUT R94, R95.reuse, 0x3, RZ, 0xc0, !PT ;  /* 0x000000035f5e7812 */ /* 0x040fe200078ec0ff */
[----:B------:R-:W-:Y:S01]  /*1320*/  IMAD R3, R6, -0x40, R3 ;  /* 0xffffffc006037824 */ /* 0x000fe200078e0203 */
[C---:B------:R-:W-:Y:S01]  /*1330*/  LOP3.LUT R96, R95.reuse, 0x80, RZ, 0xc0, !PT ;  /* 0x000000805f607812 */ /* 0x040fe200078ec0ff */
[----:B------:R-:W-:Y:S01]  /*1340*/  UISETP.LT.AND UP0, UPT, UR43, 0x1, UPT ;  /* 0x000000012b00788c */ /* 0x000fe2000bf01270 */
[-C--:B---3--:R-:W-:Y:S01]  /*1350*/  SHF.L.U32 R0, R0, R93.reuse, RZ ;  /* 0x0000005d00007219 */ /* 0x088fe200000006ff */
[----:B------:R-:W-:Y:S01]  /*1360*/  ULDC UR4, c[0x0][0x284] ;  /* 0x0000a10000047ab9 */ /* 0x000fe20000000800 */
[----:B------:R-:W-:Y:S01]  /*1370*/  IMAD R94, R94, -0x2, R7 ;  /* 0xfffffffe5e5e7824 */ /* 0x000fe200078e0207 */
[----:B------:R-:W-:Y:S01]  /*1380*/  USEL UR44, UR43, 0x1, UP0 ;  /* 0x000000012b2c7887 */ /* 0x000fe20008000000 */
[----:B------:R-:W-:Y:S01]  /*1390*/  SHF.L.U32 R93, R8, R93, RZ ;  /* 0x0000005d085d7219 */ /* 0x000fe200000006ff */
[----:B------:R-:W-:Y:S01]  /*13a0*/  IMAD.SHL.U32 R95, R95, 0x2, RZ ;  /* 0x000000025f5f7824 */ /* 0x000fe200078e00ff */
[----:B------:R-:W-:Y:S01]  /*13b0*/  LOP3.LUT R102, R18, 0x1, RZ, 0xfc, !PT ;  /* 0x0000000112667812 */ /* 0x000fe200078efcff */
[----:B------:R-:W-:Y:S01]  /*13c0*/  VIADD R99, R3, UR4 ;  /* 0x0000000403637c36 */ /* 0x000fe20008000000 */
[C---:B0-----:R-:W-:Y:S01]  /*13d0*/  SHF.L.U64.HI R92, R4.reuse, 0x3, R5 ;  /* 0x00000003045c7819 */ /* 0x041fe20000010205 */
[----:B--2---:R-:W-:Y:S01]  /*13e0*/  IMAD.SHL.U32 R91, R4, 0x8, RZ ;  /* 0x00000008045b7824 */ /* 0x004fe200078e00ff */
[----:B------:R-:W-:Y:S01]  /*13f0*/  SHF.R.U32.HI R96, RZ, 0x7, R96 ;  /* 0x00000007ff607819 */ /* 0x000fe20000011660 */
[----:B------:R-:W-:Y:S01]  /*1400*/  IMAD.MOV.U32 R89, RZ, RZ, RZ ;  /* 0x000000ffff597224 */ /* 0x000fe200078e00ff */
[----:B------:R-:W-:Y:S01]  /*1410*/  LOP3.LUT R98, RZ, R0, RZ, 0x33, !PT ;  /* 0x00000000ff627212 */ /* 0x000fe200078e33ff */
[----:B------:R-:W-:Y:S01]  /*1420*/  UIADD3 UR44, UR43, -UR44, URZ ;  /* 0x8000002c2b2c7290 */ /* 0x000fe2000fffe03f */
[----:B------:R-:W-:Y:S01]  /*1430*/  UMOV UR40, URZ ;  /* 0x0000003f00287c82 */ /* 0x000fe20008000000 */
[----:B-1----:R-:W-:Y:S01]  /*1440*/  VIADD R97, R97, 0xffffffff ;  /* 0xffffffff61617836 */ /* 0x002fe20000000000 */
[----:B------:R-:W-:-:S09]  /*1450*/  UMOV UR41, URZ ;  /* 0x0000003f00297c82 */ /* 0x000fd20008000000 */
.L_x_162:
[----:B0-----:R-:W0:Y:S01]  /*1460*/  SHFL.IDX PT, R0, R96, RZ, 0x1f ;  /* 0x00001fff60007589 */ /* 0x001e2200000e0000 */
[----:B-1----:R-:W1:Y:S01]  /*1470*/  S2UR UR7, SR_CgaCtaId ;  /* 0x00000000000779c3 */ /* 0x002e620000008800 */
[----:B------:R-:W-:Y:S01]  /*1480*/  UMOV UR6, 0x400 ;  /* 0x0000040000067882 */ /* 0x000fe20000000000 */
[----:B0-----:R-:W-:Y:S01]  /*1490*/  R2UR UR4, R0 ;  /* 0x00000000000472ca */ /* 0x001fe200000e0000 */
[----:B-1----:R-:W-:-:S12]  /*14a0*/  ULEA UR6, UR7, UR6, 0x18 ;  /* 0x0000000607067291 */ /* 0x002fd8000f8ec03f */
[----:B------:R-:W-:-:S04]  /*14b0*/  ULEA.HI UR5, UR4, UR4, URZ, 0x1 ;  /* 0x0000000404057291 */ /* 0x000fc8000f8f083f */
[----:B------:R-:W-:-:S04]  /*14c0*/  ULOP3.LUT UR5, UR5, 0x7fffe, URZ, 0xc0, !UPT ;  /* 0x0007fffe05057892 */ /* 0x000fc8000f8ec03f */
[----:B------:R-:W-:-:S03]  /*14d0*/  UIADD3 UR5, UR4, -UR5, URZ ;  /* 0x8000000504057290 */ /* 0x000fc6000fffe03f */
[----:B------:R-:W-:Y:S01]  /*14e0*/  ULDC UR4, c[0x0][0x28c] ;  /* 0x0000a30000047ab9 */ /* 0x000fe20000000800 */
[----:B------:R-:W-:Y:S01]  /*14f0*/  ULEA UR5, UR5, UR6, 0xd ;  /* 0x0000000605057291 */ /* 0x000fe2000f8e683f */
[----:B------:R-:W-:-:S03]  /*1500*/  ISETP.LT.AND P0, PT, RZ, UR4, PT ;  /* 0x00000004ff007c0c */ /* 0x000fc6000bf01270 */
[----:B------:R-:W-:-:S04]  /*1510*/  UIADD3 UR5, UR5, 0x100, URZ ;  /* 0x0000010005057890 */ /* 0x000fc8000fffe03f */
[----:B------:R-:W-:-:S04]  /*1520*/  USHF.R.U32.HI UR5, URZ, 0x4, UR5 ;  /* 0x000000043f057899 */ /* 0x000fc80008011605 */
[----:B------:R-:W-:Y:S02]  /*1530*/  ULOP3.LUT UR45, UR5, 0x3fff, URZ, 0xc0, !UPT ;  /* 0x00003fff052d7892 */ /* 0x000fe4000f8ec03f */
[----:B--2345:R-:W-:Y:S10]  /*1540*/  @P0 BRA `(.L_x_17) ;  /* 0x0000000000400947 */ /* 0x03cff40003800000 */
[----:B------:R-:W-:Y:S01]  /*1550*/  MOV R0, 0x0 ;  /* 0x0000000000007802 */ /* 0x000fe20000000f00 */
[----:B------:R-:W-:Y:S01]  /*1560*/  ULDC.64 UR4, c[0x4][0x68] ;  /* 0x01001a0000047ab9 */ /* 0x000fe20000000a00 */
[----:B------:R-:W-:Y:S01]  /*1570*/  ULDC.64 UR6, c[0x4][0x8] ;  /* 0x0100020000067ab9 */ /* 0x000fe20000000a00 */
[----:B------:R-:W-:Y:S01]  /*1580*/  IMAD.U32 R4, RZ, RZ, UR4 ;  /* 0x00000004ff047e24 */ /* 0x000fe2000f8e00ff */
[----:B------:R0:W1:Y:S01]  /*1590*/  LDC.64 R14, c[0x4][R0] ;  /* 0x01000000000e7b82 */ /* 0x0000620000000a00 */
[----:B------:R-:W-:Y:S01]  /*15a0*/  IMAD.U32 R5, RZ, RZ, UR5 ;  /* 0x00000005ff057e24 */ /* 0x000fe2000f8e00ff */
[----:B------:R-:W-:Y:S01]  /*15b0*/  ULDC.64 UR4, c[0x4][0x70] ;  /* 0x01001c0000047ab9 */ /* 0x000fe20000000a00 */
[----:B------:R-:W-:Y:S02]  /*15c0*/  IMAD.U32 R10, RZ, RZ, UR6 ;  /* 0x00000006ff0a7e24 */ /* 0x000fe4000f8e00ff */
[----:B------:R-:W-:Y:S02]  /*15d0*/  IMAD.U32 R6, RZ, RZ, UR4 ;  /* 0x00000004ff067e24 */ /* 0x000fe4000f8e00ff */
[----:B------:R-:W-:-:S02]  /*15e0*/  IMAD.U32 R7, RZ, RZ, UR5 ;  /* 0x00000005ff077e24 */ /* 0x000fc4000f8e00ff */
[----:B------:R-:W-:Y:S02]  /*15f0*/  IMAD.U32 R11, RZ, RZ, UR7 ;  /* 0x00000007ff0b7e24 */ /* 0x000fe4000f8e00ff */
[----:B------:R-:W-:Y:S02]  /*1600*/  IMAD.MOV.U32 R8, RZ, RZ, 0x1e1 ;  /* 0x000001e1ff087424 */ /* 0x000fe400078e00ff */
[----:B------:R-:W-:Y:S02]  /*1610*/  IMAD.MOV.U32 R12, RZ, RZ, 0x1 ;  /* 0x00000001ff0c7424 */ /* 0x000fe400078e00ff */
[----:B0-----:R-:W-:-:S07]  /*1620*/  IMAD.MOV.U32 R13, RZ, RZ, RZ ;  /* 0x000000ffff0d7224 */ /* 0x001fce00078e00ff */
[----:B------:R-:W-:-:S07]  /*1630*/  LEPC R20, `(.L_x_17) ;  /* 0x000000001014794e */ /* 0x000fce0000000000 */
[----:B-1---5:R-:W-:Y:S05]  /*1640*/  CALL.ABS.NOINC R14 ;  /* 0x000000000e007343 */ /* 0x022fea0003c00000 */
.L_x_17:
[----:B------:R-:W-:-:S13]  /*1650*/  ISETP.NE.AND P0, PT, R102, 0x3, PT ;  /* 0x000000036600780c */ /* 0x000fda0003f05270 */
[----:B------:R-:W-:Y:S05]  /*1660*/  @!P0 BRA `(.L_x_18) ;  /* 0x0000000000048947 */ /* 0x000fea0003800000 */
[----:B------:R-:W-:Y:S01]  /*1670*/  BPT.TRAP 0x1 ;  /* 0x000000040000795c */ /* 0x000fe20000300000 */
.L_x_18:
[----:B------:R-:W0:Y:S01]  /*1680*/  S2UR UR5, SR_CgaCtaId ;  /* 0x00000000000579c3 */ /* 0x000e220000008800 */
[----:B------:R-:W-:Y:S01]  /*1690*/  UMOV UR4, 0x400 ;  /* 0x0000040000047882 */ /* 0x000fe20000000000 */
[----:B------:R-:W-:Y:S02]  /*16a0*/  IMAD.U32 R0, RZ, RZ, UR40 ;  /* 0x00000028ff007e24 */ /* 0x000fe4000f8e00ff */
[----:B------:R-:W-:-:S03]  /*16b0*/  IMAD.U32 R3, RZ, RZ, UR41 ;  /* 0x00000029ff037e24 */ /* 0x000fc6000f8e00ff */
[----:B------:R-:W-:Y:S01]  /*16c0*/  SHF.L.U32 R0, R0, 0x1f, RZ ;  /* 0x0000001f00007819 */ /* 0x000fe200000006ff */
[----:B0-----:R-:W-:-:S06]  /*16d0*/  ULEA UR4, UR5, UR4, 0x18 ;  /* 0x0000000405047291 */ /* 0x001fcc000f8ec03f */
[----:B------:R-:W-:-:S04]  /*16e0*/  IMAD.U32 R6, RZ, RZ, UR4 ;  /* 0x00000004ff067e24 */ /* 0x000fc8000f8e00ff */
[----:B------:R-:W-:-:S04]  /*16f0*/  IMAD R3, R3, 0x8, R6 ;  /* 0x0000000803037824 */ /* 0x000fc800078e0206 */
[----:B------:R0:W1:Y:S01]  /*1700*/  SYNCS.PHASECHK.TRANS64.TRYWAIT P1, [R3+URZ], R0 ;  /* 0x00000000030075a7 */ /* 0x000062000802017f */
[----:B------:R-:W-:Y:S05]  /*1710*/  @!P0 BRA `(.L_x_19) ;  /* 0x0000000000048947 */ /* 0x000fea0003800000 */
[----:B------:R-:W-:Y:S01]  /*1720*/  BPT.TRAP 0x1 ;  /* 0x000000040000795c */ /* 0x000fe20000300000 */
.L_x_19:
[----:B------:R-:W-:-:S05]  /*1730*/  IMAD.U32 R4, RZ, RZ, UR44 ;  /* 0x0000002cff047e24 */ /* 0x000fca000f8e00ff */
[----:B------:R-:W-:Y:S01]  /*1740*/  ISETP.GE.AND P2, PT, R4, 0x1, PT ;  /* 0x000000010400780c */ /* 0x000fe20003f46270 */
[----:B-1----:R-:W-:-:S12]  /*1750*/  @P1 BRA `(.L_x_20) ;  /* 0x0000000000081947 */ /* 0x002fd80003800000 */
[----:B------:R-:W1:Y:S02]  /*1760*/  SYNCS.PHASECHK.TRANS64.TRYWAIT P1, [R3+URZ], R0 ;  /* 0x00000000030075a7 */ /* 0x000e64000802017f */
[----:B-1----:R-:W-:Y:S05]  /*1770*/  @!P1 BRA `(.L_x_21) ;  /* 0x0000006400489947 */ /* 0x002fea0003800000 */
.L_x_20:
[----:B------:R-:W-:Y:S05]  /*1780*/  WARPSYNC.ALL ;  /* 0x0000000000007948 */ /* 0x000fea0003800000 */
[----:B------:R-:W-:Y:S01]  /*1790*/  R2UR UR4, R6 ;  /* 0x00000000060472ca */ /* 0x000fe200000e0000 */
[----:B------:R-:W-:Y:S01]  /*17a0*/  ULEA UR5, UR41, UR45, 0xa ;  /* 0x0000002d29057291 */ /* 0x000fe2000f8e503f */
[----:B------:R-:W-:Y:S01]  /*17b0*/  WARPGROUP.ARRIVE ;  /* 0x00000000000079c5 */ /* 0x000fe20000000000 */
[----:B------:R-:W-:Y:S01]  /*17c0*/  UMOV UR9, 0x40000040 ;  /* 0x4000004000097882 */ /* 0x000fe20000000000 */
[----:B------:R-:W-:-:S04]  /*17d0*/  UMOV UR11, 0x40000040 ;  /* 0x40000040000b7882 */ /* 0x000fc80000000000 */
[----:B------:R-:W-:-:S05]  /*17e0*/  UMOV UR8, UR5 ;  /* 0x0000000500087c82 */ /* 0x000fca0008000000 */
[----:B------:R-:W-:-:S04]  /*17f0*/  UIADD3 UR4, UR4, 0x8100, URZ ;  /* 0x0000810004047890 */ /* 0x000fc8000fffe03f */
[----:B------:R-:W-:-:S04]  /*1800*/  USHF.R.U32.HI UR4, URZ, 0x4, UR4 ;  /* 0x000000043f047899 */ /* 0x000fc80008011604 */
[----:B------:R-:W-:-:S04]  /*1810*/  ULOP3.LUT UR4, UR4, 0x3fff, URZ, 0xc0, !UPT ;  /* 0x00003fff04047892 */ /* 0x000fc8000f8ec03f */
[----:B------:R-:W-:-:S04]  /*1820*/  ULOP3.LUT UR4, UR4, 0x10000, URZ, 0xfc, !UPT ;  /* 0x0001000004047892 */ /* 0x000fc8000f8efc3f */
[----:B------:R-:W-:-:S07]  /*1830*/  ULEA UR6, UR41, UR4, 0xa ;  /* 0x0000000429067291 */ /* 0x000fce000f8e503f */
[----:B------:R-:W-:Y:S02]  /*1840*/  UMOV UR10, UR6 ;  /* 0x00000006000a7c82 */ /* 0x000fe40008000000 */
[----:B------:R-:W-:Y:S01]  /*1850*/  HGMMA.64x128x16.F32 R24, gdesc[UR8].tnspA, RZ, !UPT, gsb0 ;  /* 0x21e00000081879f0 */ /* 0x000fe2000c0008ff */
[----:B------:R-:W-:Y:S02]  /*1860*/  UIADD3 UR8, UR5, 0x80, URZ ;  /* 0x0000008005087890 */ /* 0x000fe4000fffe03f */
[----:B------:R-:W-:Y:S01]  /*1870*/  UIADD3 UR10, UR6, 0x2, URZ ;  /* 0x00000002060a7890 */ /* 0x000fe2000fffe03f */
[----:B------:R-:W-:Y:S01]  /*1880*/  UMOV UR9, 0x40000040 ;  /* 0x4000004000097882 */ /* 0x000fe20000000000 */
[----:B------:R-:W-:Y:S01]  /*1890*/  UMOV UR11, 0x40000040 ;  /* 0x40000040000b7882 */ /* 0x000fe20000000000 */
[----:B------:R-:W-:Y:S02]  /*18a0*/  WARPGROUP.DEPBAR.LE gsb0, 0x0 ;  /* 0x00008000000079c5 */ /* 0x000fe40000010000 */
[----:B------:R-:W-:-:S06]  /*18b0*/  WARPGROUP.ARRIVE ;  /* 0x00000000000079c5 */ /* 0x000fcc0000000000 */
[----:B------:R-:W-:Y:S01]  /*18c0*/  HGMMA.64x128x16.F32 R24, gdesc[UR8].tnspA, R24, gsb0 ;  /* 0x21e00000081879f0 */ /* 0x000fe20008000818 */
        /* <DEDUP_REMOVED lines=13> */
[----:B------:R-:W-:Y:S03]  /*19a0*/  HGMMA.64x128x16.F32 R24, gdesc[UR8].tnspA, R24, gsb0 ;  /* 0x21e00000081879f0 */ /* 0x000fe60008000818 */
[----:B------:R-:W-:Y:S02]  /*19b0*/  WARPGROUP.DEPBAR.LE gsb0, 0x0 ;  /* 0x00008000000079c5 */ /* 0x000fe40000010000 */
[----:B------:R-:W-:Y:S05]  /*19c0*/  @!P2 BRA `(.L_x_22) ;  /* 0x000000040028a947 */ /* 0x000fea0003800000 */
[----:B------:R-:W-:Y:S01]  /*19d0*/  UIADD3 UR5, UR41, 0x1, URZ ;  /* 0x0000000129057890 */ /* 0x000fe2000fffe03f */
[----:B01----:R-:W-:Y:S02]  /*19e0*/  IMAD.U32 R0, RZ, RZ, UR44 ;  /* 0x0000002cff007e24 */ /* 0x003fe4000f8e00ff */
[----:B------:R-:W-:Y:S01]  /*19f0*/  IMAD.U32 R3, RZ, RZ, UR41 ;  /* 0x00000029ff037e24 */ /* 0x000fe2000f8e00ff */
[----:B------:R-:W-:-:S04]  /*1a00*/  UISETP.NE.AND UP0, UPT, UR5, 0x2, UPT ;  /* 0x000000020500788c */ /* 0x000fc8000bf05270 */
[----:B------:R-:W-:Y:S02]  /*1a10*/  USEL UR6, URZ, 0x1, UP0 ;  /* 0x000000013f067887 */ /* 0x000fe40008000000 */
[----:B------:R-:W-:Y:S02]  /*1a20*/  USEL UR5, UR5, URZ, UP0 ;  /* 0x0000003f05057287 */ /* 0x000fe40008000000 */
[----:B------:R-:W-:-:S06]  /*1a30*/  ULOP3.LUT UR6, UR40, UR6, URZ, 0x3c, !UPT ;  /* 0x0000000628067292 */ /* 0x000fcc000f8e3c3f */
[----:B------:R-:W-:-:S07]  /*1a40*/  IMAD.U32 R7, RZ, RZ, UR6 ;  /* 0x00000006ff077e24 */ /* 0x000fce000f8e00ff */
.L_x_29:
[----:B------:R-:W-:Y:S05]  /*1a50*/  @!P0 BRA `(.L_x_23) ;  /* 0x0000000000048947 */ /* 0x000fea0003800000 */
[----:B------:R-:W-:Y:S01]  /*1a60*/  BPT.TRAP 0x1 ;  /* 0x000000040000795c */ /* 0x000fe20000300000 */
.L_x_23:
[----:B------:R-:W0:Y:S01]  /*1a70*/  S2UR UR7, SR_CgaCtaId ;  /* 0x00000000000779c3 */ /* 0x000e220000008800 */
[----:B------:R-:W-:Y:S01]  /*1a80*/  UMOV UR6, 0x400 ;  /* 0x0000040000067882 */ /* 0x000fe20000000000 */
[----:B------:R-:W-:Y:S01]  /*1a90*/  IMAD.U32 R5, RZ, RZ, UR5 ;  /* 0x00000005ff057e24 */ /* 0x000fe2000f8e00ff */
[----:B------:R-:W-:Y:S01]  /*1aa0*/  SHF.L.U32 R4, R7, 0x1f, RZ ;  /* 0x0000001f07047819 */ /* 0x000fe200000006ff */
[----:B0-----:R-:W-:-:S06]  /*1ab0*/  ULEA UR6, UR7, UR6, 0x18 ;  /* 0x0000000607067291 */ /* 0x001fcc000f8ec03f */
[----:B------:R-:W-:-:S04]  /*1ac0*/  IMAD.U32 R6, RZ, RZ, UR6 ;  /* 0x00000006ff067e24 */ /* 0x000fc8000f8e00ff */
[----:B------:R-:W-:-:S04]  /*1ad0*/  IMAD R5, R5, 0x8, R6 ;  /* 0x0000000805057824 */ /* 0x000fc800078e0206 */
[----:B------:R0:W1:Y:S01]  /*1ae0*/  SYNCS.PHASECHK.TRANS64.TRYWAIT P1, [R5+URZ], R4 ;  /* 0x00000004050075a7 */ /* 0x000062000802017f */
[----:B------:R-:W-:Y:S05]  /*1af0*/  @!P0 BRA `(.L_x_24) ;  /* 0x0000000000048947 */ /* 0x000fea0003800000 */
[----:B------:R-:W-:Y:S01]  /*1b00*/  BPT.TRAP 0x1 ;  /* 0x000000040000795c */ /* 0x000fe20000300000 */
.L_x_24:
[----:B-1----:R-:W-:Y:S05]  /*1b10*/  @P1 BRA `(.L_x_25) ;  /* 0x0000000000081947 */ /* 0x002fea0003800000 */
[----:B------:R-:W1:Y:S02]  /*1b20*/  SYNCS.PHASECHK.TRANS64.TRYWAIT P1, [R5+URZ], R4 ;  /* 0x00000004050075a7 */ /* 0x000e64000802017f */
[----:B-1----:R-:W-:Y:S05]  /*1b30*/  @!P1 BRA `(.L_x_26) ;  /* 0x00000060006c9947 */ /* 0x002fea0003800000 */
.L_x_25:
[----:B------:R-:W-:Y:S01]  /*1b40*/  ULEA UR6, UR5, UR45, 0xa ;  /* 0x0000002d05067291 */ /* 0x000fe2000f8e503f */
[----:B------:R-:W-:Y:S01]  /*1b50*/  WARPGROUP.ARRIVE ;  /* 0x00000000000079c5 */ /* 0x000fe20000000000 */
[----:B------:R-:W-:Y:S01]  /*1b60*/  ULEA UR7, UR5, UR4, 0xa ;  /* 0x0000000405077291 */ /* 0x000fe2000f8e503f */
[----:B------:R-:W-:Y:S01]  /*1b70*/  UMOV UR9, 0x40000040 ;  /* 0x4000004000097882 */ /* 0x000fe20000000000 */
[----:B------:R-:W-:-:S03]  /*1b80*/  UMOV UR11, 0x40000040 ;  /* 0x40000040000b7882 */ /* 0x000fc60000000000 */
[----:B------:R-:W-:Y:S02]  /*1b90*/  UMOV UR8, UR6 ;  /* 0x0000000600087c82 */ /* 0x000fe40008000000 */
[----:B------:R-:W-:Y:S02]  /*1ba0*/  UMOV UR10, UR7 ;  /* 0x00000007000a7c82 */ /* 0x000fe40008000000 */
[----:B------:R-:W-:Y:S01]  /*1bb0*/  HGMMA.64x128x16.F32 R24, gdesc[UR8].tnspA, R24, gsb0 ;  /* 0x21e00000081879f0 */ /* 0x000fe20008000818 */
[----:B------:R-:W-:Y:S02]  /*1bc0*/  UIADD3 UR8, UR6, 0x80, URZ ;  /* 0x0000008006087890 */ /* 0x000fe4000fffe03f */
[----:B------:R-:W-:Y:S01]  /*1bd0*/  UIADD3 UR10, UR7, 0x2, URZ ;  /* 0x00000002070a7890 */ /* 0x000fe2000fffe03f */
[----:B------:R-:W-:Y:S01]  /*1be0*/  UMOV UR9, 0x40000040 ;  /* 0x4000004000097882 */ /* 0x000fe20000000000 */
[----:B------:R-:W-:Y:S01]  /*1bf0*/  UMOV UR11, 0x40000040 ;  /* 0x40000040000b7882 */ /* 0x000fe20000000000 */
[----:B------:R-:W-:-:S02]  /*1c00*/  WARPGROUP.DEPBAR.LE gsb0, 0x0 ;  /* 0x00008000000079c5 */ /* 0x000fc40000010000 */
        /* <DEDUP_REMOVED lines=18> */
[----:B------:R-:W-:Y:S01]  /*1d30*/  BPT.TRAP 0x1 ;  /* 0x000000040000795c */ /* 0x000fe20000300000 */
.L_x_27:
[----:B------:R-:W-:-:S13]  /*1d40*/  ISETP.NE.AND P1, PT, R22, RZ, PT ;  /* 0x000000ff1600720c */ /* 0x000fda0003f25270 */
[----:B01----:R-:W-:-:S04]  /*1d50*/  @P1 IMAD R4, R3, 0x8, R6 ;  /* 0x0000000803041824 */ /* 0x003fc800078e0206 */
[----:B------:R-:W-:-:S05]  /*1d60*/  @P1 VIADD R4, R4, 0x10 ;  /* 0x0000001004041836 */ /* 0x000fca0000000000 */
[----:B------:R-:W-:-:S04]  /*1d70*/  @P1 PRMT R4, R19, 0x654, R4 ;  /* 0x0000065413041816 */ /* 0x000fc80000000004 */
[----:B------:R0:W-:Y:S01]  /*1d80*/  @P1 SYNCS.ARRIVE.TRANS64.RED.A1T0 RZ, [R4+URZ], RZ ;  /* 0x000000ff04ff19a7 */ /* 0x0001e2000810043f */
[----:B------:R-:W-:-:S13]  /*1d90*/  ISETP.GT.U32.AND P1, PT, R18, 0x1, PT ;  /* 0x000000011200780c */ /* 0x000fda0003f24070 */
[----:B0-----:R-:W-:Y:S05]  /*1da0*/  @P1 BRA `(.L_x_28) ;  /* 0x0000000000041947 */ /* 0x001fea0003800000 */
[----:B------:R-:W-:Y:S01]  /*1db0*/  BPT.TRAP 0x1 ;  /* 0x000000040000795c */ /* 0x000fe20000300000 */
.L_x_28:
[----:B------:R-:W-:Y:S01]  /*1dc0*/  UIADD3 UR5, UR5, 0x1, URZ ;  /* 0x0000000105057890 */ /* 0x000fe2000fffe03f */
[C---:B------:R-:W-:Y:S01]  /*1dd0*/  ISETP.GT.AND P2, PT, R0.reuse, 0x1, PT ;  /* 0x000000010000780c */ /* 0x040fe20003f44270 */
[----:B------:R-:W-:Y:S02]  /*1de0*/  VIADD R3, R3, 0x1 ;  /* 0x0000000103037836 */ /* 0x000fe40000000000 */
[----:B------:R-:W-:Y:S01]  /*1df0*/  UISETP.NE.AND UP0, UPT, UR5, 0x2, UPT ;  /* 0x000000020500788c */ /* 0x000fe2000bf05270 */
[----:B------:R-:W-:Y:S02]  /*1e00*/  VIADD R0, R0, 0xffffffff ;  /* 0xffffffff00007836 */ /* 0x000fe40000000000 */
[C---:B------:R-:W-:Y:S01]  /*1e10*/  ISETP.NE.AND P1, PT, R3.reuse, 0x2, PT ;  /* 0x000000020300780c */ /* 0x040fe20003f25270 */
[----:B------:R-:W-:Y:S02]  /*1e20*/  USEL UR6, URZ, 0x1, UP0 ;  /* 0x000000013f067887 */ /* 0x000fe40008000000 */
[----:B------:R-:W-:Y:S01]  /*1e30*/  USEL UR5, UR5, URZ, UP0 ;  /* 0x0000003f05057287 */ /* 0x000fe20008000000 */
[----:B------:R-:W-:-:S03]  /*1e40*/  SEL R3, R3, RZ, P1 ;  /* 0x000000ff03037207 */ /* 0x000fc60000800000 */
[----:B------:R-:W-:Y:S01]  /*1e50*/  LOP3.LUT R7, R7, UR6, RZ, 0x3c, !PT ;  /* 0x0000000607077c12 */ /* 0x000fe2000f8e3cff */
[----:B------:R-:W-:Y:S07]  /*1e60*/  @P2 BRA `(.L_x_29) ;  /* 0xfffffff800f82947 */ /* 0x000fee000383ffff */
.L_x_22:
[----:B01----:R-:W0:Y:S02]  /*1e70*/  LDC R0, c[0x0][0x28c] ;  /* 0x0000a300ff007b82 */ /* 0x003e240000000800 */
[----:B0-----:R-:W-:-:S13]  /*1e80*/  ISETP.GE.AND P1, PT, R0, 0x1, PT ;  /* 0x000000010000780c */ /* 0x001fda0003f26270 */
[----:B------:R-:W-:Y:S05]  /*1e90*/  @!P1 BRA `(.L_x_30) ;  /* 0x0000000000389947 */ /* 0x000fea0003800000 */
[----:B------:R-:W-:Y:S05]  /*1ea0*/  @!P0 BRA `(.L_x_31) ;  /* 0x0000000000048947 */ /* 0x000fea0003800000 */
[----:B------:R-:W-:Y:S01]  /*1eb0*/  BPT.TRAP 0x1 ;  /* 0x000000040000795c */ /* 0x000fe20000300000 */
.L_x_31:
[----:B------:R-:W-:-:S13]  /*1ec0*/  ISETP.NE.AND P0, PT, R22, RZ, PT ;  /* 0x000000ff1600720c */ /* 0x000fda0003f05270 */
[----:B------:R-:W-:-:S05]  /*1ed0*/  VOTEU.ANY UP0, P0 ;  /* 0x00000000003f7886 */ /* 0x000fca0000000100 */
[----:B------:R-:W-:-:S06]  /*1ee0*/  @UP0 UIADD3 UR4, UR44, UR41, URZ ;  /* 0x000000292c040290 */ /* 0x000fcc000fffe03f */
[----:B------:R-:W-:-:S04]  /*1ef0*/  IMAD.U32 R0, RZ, RZ, UR4 ;  /* 0x00000004ff007e24 */ /* 0x000fc8000f8e00ff */
[----:B------:R-:W-:-:S05]  /*1f00*/  @P0 IMAD.SHL.U32 R0, R0, 0x8, RZ ;  /* 0x0000000800000824 */ /* 0x000fca00078e00ff */
[----:B------:R-:W-:-:S04]  /*1f10*/  @P0 LOP3.LUT R0, R0, 0x8, RZ, 0xc0, !PT ;  /* 0x0000000800000812 */ /* 0x000fc800078ec0ff */
[----:B------:R-:W-:-:S04]  /*1f20*/  @P0 IADD3 R0, R6, 0x10, R0 ;  /* 0x0000001006000810 */ /* 0x000fc80007ffe000 */
[----:B------:R-:W-:-:S04]  /*1f30*/  @P0 PRMT R0, R19, 0x654, R0 ;  /* 0x0000065413000816 */ /* 0x000fc80000000000 */
[----:B------:R0:W-:Y:S01]  /*1f40*/  @P0 SYNCS.ARRIVE.TRANS64.RED.A1T0 RZ, [R0+URZ], RZ ;  /* 0x000000ff00ff09a7 */ /* 0x0001e2000810043f */
[----:B------:R-:W-:-:S13]  /*1f50*/  ISETP.GT.U32.AND P0, PT, R18, 0x1, PT ;  /* 0x000000011200780c */ /* 0x000fda0003f04070 */
[----:B0-----:R-:W-:Y:S05]  /*1f60*/  @P0 BRA `(.L_x_30) ;  /* 0x0000000000040947 */ /* 0x001fea0003800000 */
[----:B------:R-:W-:Y:S01]  /*1f70*/  BPT.TRAP 0x1 ;  /* 0x000000040000795c */ /* 0x000fe20000300000 */
.L_x_30:
[----:B------:R-:W-:Y:S01]  /*1f80*/  IMAD.SHL.U32 R100, R100, 0x80, RZ ;  /* 0x0000008064647824 */ /* 0x000fe200078e00ff */
[----:B------:R-:W-:Y:S01]  /*1f90*/  ULDC UR6, c[0x0][0x288] ;  /* 0x0000a20000067ab9 */ /* 0x000fe20000000800 */
[----:B------:R-:W-:Y:S01]  /*1fa0*/  SHF.R.S32.HI R11, RZ, 0x1f, R101 ;  /* 0x0000001fff0b7819 */ /* 0x000fe20000011465 */
[C---:B------:R-:W-:Y:S01]  /*1fb0*/  IMAD.SHL.U32 R6, R103.reuse, 0x80, RZ ;  /* 0x0000008067067824 */ /* 0x040fe200078e00ff */
[----:B------:R-:W-:Y:S01]  /*1fc0*/  ULDC.64 UR4, c[0x0][0x5d0] ;  /* 0x0001740000047ab9 */ /* 0x000fe20000000a00 */
[C---:B------:R-:W-:Y:S01]  /*1fd0*/  LOP3.LUT R8, R100.reuse, 0x6, R95, 0xf8, !PT ;  /* 0x0000000664087812 */ /* 0x040fe200078ef85f */
[----:B------:R-:W-:Y:S01]  /*1fe0*/  IMAD.WIDE R104, R103, 0x80, R88 ;  /* 0x0000008067687825 */ /* 0x000fe200078e0258 */
[----:B------:R-:W-:Y:S01]  /*1ff0*/  ISETP.GE.AND P0, PT, R100, UR6, PT ;  /* 0x0000000664007c0c */ /* 0x000fe2000bf06270 */
[----:B------:R-:W-:Y:S01]  /*2000*/  ULDC UR6, c[0x0][0x284] ;  /* 0x0000a10000067ab9 */ /* 0x000fe20000000800 */
[----:B------:R-:W-:Y:S01]  /*2010*/  SHF.R.S32.HI R9, RZ, 0x1f, R8 ;  /* 0x0000001fff097819 */ /* 0x000fe20000011408 */
[----:B------:R-:W-:Y:S01]  /*2020*/  IMAD R0, R11, UR4, RZ ;  /* 0x000000040b007c24 */ /* 0x000fe2000f8e02ff */
[----:B------:R-:W-:-:S03]  /*2030*/  ISETP.GE.OR P0, PT, R6, UR6, P0 ;  /* 0x0000000606007c0c */ /* 0x000fc60008706670 */
[C---:B------:R-:W-:Y:S02]  /*2040*/  IMAD R3, R101.reuse, UR5, R0 ;  /* 0x0000000565037c24 */ /* 0x040fe4000f8e0200 */
[----:B------:R-:W-:Y:S01]  /*2050*/  IMAD.WIDE.U32 R4, R101, UR4, R8 ;  /* 0x0000000465047c25 */ /* 0x000fe2000f8e0008 */
[----:B------:R-:W-:-:S03]  /*2060*/  ULDC.64 UR4, c[0x0][0x5c8] ;  /* 0x0001720000047ab9 */ /* 0x000fc60000000a00 */
[----:B------:R-:W-:Y:S02]  /*2070*/  IMAD R7, R105, UR4, RZ ;  /* 0x0000000469077c24 */ /* 0x000fe4000f8e02ff */
[----:B------:R-:W-:Y:S02]  /*2080*/  IMAD.IADD R5, R5, 0x1, R3 ;  /* 0x0000000105057824 */ /* 0x000fe400078e0203 */
[C---:B------:R-:W-:Y:S02]  /*2090*/  IMAD R7, R104.reuse, UR5, R7 ;  /* 0x0000000568077c24 */ /* 0x040fe4000f8e0207 */
[----:B------:R-:W-:-:S04]  /*20a0*/  IMAD.WIDE.U32 R106, R104, UR4, R4 ;  /* 0x00000004686a7c25 */ /* 0x000fc8000f8e0004 */
[----:B------:R-:W-:Y:S01]  /*20b0*/  IMAD.MOV.U32 R0, RZ, RZ, -0x1 ;  /* 0xffffffffff007424 */ /* 0x000fe200078e00ff */
[----:B------:R-:W-:Y:S06]  /*20c0*/  @P0 BRA `(.L_x_32) ;  /* 0x00000040001c0947 */ /* 0x000fec0003800000 */
[----:B-----5:R-:W-:Y:S01]  /*20d0*/  FSETP.NEU.AND P0, PT, R90, RZ, PT ;  /* 0x000000ff5a00720b */ /* 0x020fe20003f0d000 */
[----:B------:R-:W-:Y:S01]  /*20e0*/  IMAD.IADD R4, R94, 0x1, -R100 ;  /* 0x000000015e047824 */ /* 0x000fe200078e0a64 */
[----:B------:R-:W-:Y:S01]  /*20f0*/  BSSY B0, `(.L_x_32) ;  /* 0x0000404000007945 */ /* 0x000fe20003800000 */
[----:B------:R-:W-:Y:S02]  /*2100*/  IMAD.IADD R3, R99, 0x1, -R6 ;  /* 0x0000000163037824 */ /* 0x000fe400078e0a06 */
[----:B------:R-:W-:Y:S01]  /*2110*/  IMAD.IADD R103, R107, 0x1, R7 ;  /* 0x000000016b677824 */ /* 0x000fe200078e0207 */
[----:B------:R-:W-:-:S04]  /*2120*/  ISETP.GT.AND P2, PT, R4, RZ, PT ;  /* 0x000000ff0400720c */ /* 0x000fc80003f44270 */
[----:B------:R-:W-:-:S03]  /*2130*/  ISETP.GT.AND P1, PT, R3, RZ, P2 ;  /* 0x000000ff0300720c */ /* 0x000fc60001724270 */
[----:B------:R-:W-:Y:S10]  /*2140*/  @!P0 BRA `(.L_x_33) ;  /* 0x0000002c00288947 */ /* 0x000ff40003800000 */
[----:B------:R-:W0:Y:S01]  /*2150*/  LDC.64 R110, c[0x0][0x5b8] ;  /* 0x00016e00ff6e7b82 */ /* 0x000e220000000a00 */
[----:B------:R-:W-:-:S07]  /*2160*/  ULDC.64 UR4, c[0x0][0x5c0] ;  /* 0x0001700000047ab9 */ /* 0x000fce0000000a00 */
[----:B------:R-:W1:Y:S08]  /*2170*/  LDC.64 R112, c[0x0][0x5b0] ;  /* 0x00016c00ff707b82 */ /* 0x000e700000000a00 */
[----:B------:R-:W2:Y:S01]  /*2180*/  LDC.64 R114, c[0x0][0x5a8] ;  /* 0x00016a00ff727b82 */ /* 0x000ea20000000a00 */
[-C--:B0-----:R-:W-:Y:S02]  /*2190*/  IMAD R6, R11, R110.reuse, RZ ;  /* 0x0000006e0b067224 */ /* 0x081fe400078e02ff */
[----:B------:R-:W-:-:S04]  /*21a0*/  IMAD.WIDE.U32 R108, R101, R110, R8 ;  /* 0x0000006e656c7225 */ /* 0x000fc800078e0008 */
[----:B------:R-:W-:Y:S02]  /*21b0*/  IMAD R107, R101, R111, R6 ;  /* 0x0000006f656b7224 */ /* 0x000fe400078e0206 */
[-C--:B-1----:R-:W-:Y:S02]  /*21c0*/  IMAD R5, R105, R112.reuse, RZ ;  /* 0x0000007069057224 */ /* 0x082fe400078e02ff */
[----:B------:R-:W-:Y:S02]  /*21d0*/  IMAD.IADD R13, R109, 0x1, R107 ;  /* 0x000000016d0d7824 */ /* 0x000fe400078e026b */
[----:B------:R-:W-:Y:S02]  /*21e0*/  IMAD.MOV.U32 R12, RZ, RZ, R108 ;  /* 0x000000ffff0c7224 */ /* 0x000fe400078e006c */
[C---:B------:R-:W-:Y:S02]  /*21f0*/  IMAD R111, R104.reuse, R113, R5 ;  /* 0x00000071686f7224 */ /* 0x040fe400078e0205 */
[----:B------:R-:W-:-:S04]  /*2200*/  IMAD.WIDE.U32 R6, R104, R112, R12 ;  /* 0x0000007068067225 */ /* 0x000fc800078e000c */
[----:B------:R-:W-:Y:S01]  /*2210*/  IMAD.IADD R5, R7, 0x1, R111 ;  /* 0x0000000107057824 */ /* 0x000fe200078e026f */
[----:B--2---:R-:W-:-:S04]  /*2220*/  LEA R14, P0, R6, R114, 0x1 ;  /* 0x00000072060e7211 */ /* 0x004fc800078008ff */
[----:B------:R-:W-:-:S05]  /*2230*/  LEA.HI.X R15, R6, R115, R5, 0x1, P0 ;  /* 0x00000073060f7211 */ /* 0x000fca00000f0c05 */
[----:B------:R0:W2:Y:S01]  /*2240*/  @P1 LDG.E.LTC128B.U16 R5, desc[UR38][R14.64] ;  /* 0x000000260e051981 */ /* 0x0000a2000c1e1520 */
[----:B------:R-:W-:Y:S01]  /*2250*/  LEA R10, P0, R106, UR4, 0x1 ;  /* 0x000000046a0a7c11 */ /* 0x000fe2000f8008ff */
[----:B------:R-:W-:Y:S01]  /*2260*/  IMAD.WIDE.U32 R6, R104, R112, R8 ;  /* 0x0000007068067225 */ /* 0x000fe200078e0008 */
[----:B------:R-:W-:Y:S03]  /*2270*/  BSSY B1, `(.L_x_34) ;  /* 0x0000012000017945 */ /* 0x000fe60003800000 */
[----:B------:R-:W-:Y:S02]  /*2280*/  IMAD.IADD R7, R111, 0x1, R7 ;  /* 0x000000016f077824 */ /* 0x000fe400078e0207 */
[----:B------:R-:W-:Y:S01]  /*2290*/  IMAD.WIDE.U32 R20, R101, R110, R6 ;  /* 0x0000006e65147225 */ /* 0x000fe200078e0006 */
[----:B0-----:R-:W-:-:S03]  /*22a0*/  SHF.L.U64.HI R15, R112, 0x3, R113 ;  /* 0x00000003700f7819 */ /* 0x001fc60000010271 */
[----:B------:R-:W-:Y:S01]  /*22b0*/  IMAD.IADD R7, R107, 0x1, R21 ;  /* 0x000000016b077824 */ /* 0x000fe200078e0215 */
[----:B------:R-:W-:Y:S01]  /*22c0*/  LEA R6, P4, R20, R114, 0x1 ;  /* 0x0000007214067211 */ /* 0x000fe200078808ff */
[----:B------:R-:W-:-:S03]  /*22d0*/  IMAD.SHL.U32 R14, R112, 0x8, RZ ;  /* 0x00000008700e7824 */ /* 0x000fc600078e00ff */
[----:B------:R-:W-:Y:S01]  /*22e0*/  LEA.HI.X R7, R20, R115, R7, 0x1, P4 ;  /* 0x0000007314077211 */ /* 0x000fe200020f0c07 */
[----:B--2---:R-:W-:-:S05]  /*22f0*/  HADD2.F32 R11, -RZ, R5.H0_H0 ;  /* 0x20000005ff0b7230 */ /* 0x004fca0000004100 */
[----:B------:R-:W-:-:S04]  /*2300*/  FMUL R11, R11, R90 ;  /* 0x0000005a0b0b7220 */ /* 0x000fc80000400000 */
[----:B------:R-:W-:Y:S01]  /*2310*/  FFMA R24, R24, R23, R11 ;  /* 0x0000001718187223 */ /* 0x000fe2000000000b */
[----:B------:R-:W-:Y:S02]  /*2320*/  LEA.HI.X R11, R106, UR5, R103, 0x1, P0 ;  /* 0x000000056a0b7c11 */ /* 0x000fe400080f0c67 */
[----:B------:R-:W-:Y:S02]  /*2330*/  ISETP.GT.AND P0, PT, R4, 0x1, PT ;  /* 0x000000010400780c */ /* 0x000fe40003f04270 */
[----:B------:R-:W-:Y:S02]  /*2340*/  F2FP.F16.F32.PACK_AB R24, RZ, R24 ;  /* 0x00000018ff18723e */ /* 0x000fe400000000ff */
[----:B------:R-:W-:-:S03]  /*2350*/  ISETP.GT.AND P3, PT, R3, RZ, P0 ;  /* 0x000000ff0300720c */ /* 0x000fc60000764270 */
[----:B------:R0:W-:Y:S10]  /*2360*/  @P1 STG.E.U16 desc[UR38][R10.64], R24 ;  /* 0x000000180a001986 */ /* 0x0001f4000c101526 */
[----:B------:R-:W-:Y:S05]  /*2370*/  @!P3 BRA `(.L_x_35) ;  /* 0x000000000004b947 */ /* 0x000fea0003800000 */
[----:B------:R1:W5:Y:S02]  /*2380*/  LDG.E.LTC128B.U16 R5, desc[UR38][R6.64+0x2] ;  /* 0x0000022606057981 */ /* 0x000364000c1e1520 */
.L_x_35:
[----:B------:R-:W-:Y:S05]  /*2390*/  BSYNC B1 ;  /* 0x0000000000017941 */ /* 0x000fea0003800000 */
.L_x_34:
[----:B-----5:R-:W-:Y:S01]  /*23a0*/  HADD2.F32 R103, -RZ, R5.H0_H0 ;  /* 0x20000005ff677230 */ /* 0x020fe20000004100 */
[----:B------:R-:W-:Y:S01]  /*23b0*/  ISETP.GT.AND P2, PT, R3, 0x8, P2 ;  /* 0x000000080300780c */ /* 0x000fe20001744270 */
[----:B------:R-:W-:Y:S01]  /*23c0*/  IMAD.WIDE.U32 R20, R104, R112, R14 ;  /* 0x0000007068147225 */ /* 0x000fe200078e000e */
[----:B0-----:R-:W-:-:S03]  /*23d0*/  PRMT R24, R5, 0x7610, R24 ;  /* 0x0000761005187816 */ /* 0x001fc60000000018 */
[----:B------:R-:W-:Y:S01]  /*23e0*/  FMUL R12, R103, R90 ;  /* 0x0000005a670c7220 */ /* 0x000fe20000400000 */
[----:B------:R-:W-:Y:S01]  /*23f0*/  IMAD.IADD R111, R111, 0x1, R21 ;  /* 0x000000016f6f7824 */ /* 0x000fe200078e0215 */
[----:B------:R-:W-:Y:S02]  /*2400*/  IADD3 R108, P1, R108, R20, RZ ;  /* 0x000000146c6c7210 */ /* 0x000fe40007f3e0ff */
[----:B------:R-:W-:-:S03]  /*2410*/  FFMA R12, R25, R23, R12 ;  /* 0x00000017190c7223 */ /* 0x000fc6000000000c */
[----:B------:R-:W-:Y:S01]  /*2420*/  IMAD.X R13, R111, 0x1, R13, P1 ;  /* 0x000000016f0d7824 */ /* 0x000fe200008e060d */
[C---:B------:R-:W-:Y:S02]  /*2430*/  LEA R14, P1, R108.reuse, R114, 0x1 ;  /* 0x000000726c0e7211 */ /* 0x040fe400078208ff */
[----:B------:R-:W-:Y:S02]  /*2440*/  F2FP.F16.F32.PACK_AB R12, RZ, R12 ;  /* 0x0000000cff0c723e */ /* 0x000fe400000000ff */
[----:B------:R-:W-:Y:S02]  /*2450*/  LEA.HI.X R15, R108, R115, R13, 0x1, P1 ;  /* 0x000000736c0f7211 */ /* 0x000fe400008f0c0d */
[----:B------:R-:W-:-:S05]  /*2460*/  PRMT R21, R12, 0x7610, R21 ;  /* 0x000076100c157816 */ /* 0x000fca0000000015 */
[----:B------:R0:W-:Y:S04]  /*2470*/  @P3 STG.E.U16 desc[UR38][R10.64+0x2], R21 ;  /* 0x000002150a003986 */ /* 0x0001e8000c101526 */
[----:B------:R-:W2:Y:S01]  /*2480*/  @P2 LDG.E.LTC128B.U16 R24, desc[UR38][R14.64] ;  /* 0x000000260e182981 */ /* 0x000ea2000c1e1520 */
[----:B------:R-:W-:Y:S01]  /*2490*/  IADD3 R20, P1, R8, R20, RZ ;  /* 0x0000001408147210 */ /* 0x000fe20007f3e0ff */
[----:B------:R-:W-:Y:S01]  /*24a0*/  BSSY B1, `(.L_x_36) ;  /* 0x0000011000017945 */ /* 0x000fe20003800000 */
[----:B------:R-:W-:Y:S02]  /*24b0*/  SHF.L.U64.HI R13, R91, 0x1, R92 ;  /* 0x000000015b0d7819 */ /* 0x000fe4000001025c */
[----:B------:R-:W-:Y:S01]  /*24c0*/  ISETP.GT.AND P0, PT, R3, 0x8, P0 ;  /* 0x000000080300780c */ /* 0x000fe20000704270 */
[----:B0-----:R-:W-:Y:S01]  /*24d0*/  IMAD.X R21, R9, 0x1, R111, P1 ;  /* 0x0000000109157824 */ /* 0x001fe200008e066f */
[----:B------:R-:W-:Y:S01]  /*24e0*/  LEA R12, P1, R91, R10, 0x1 ;  /* 0x0000000a5b0c7211 */ /* 0x000fe200078208ff */
[----:B------:R-:W-:-:S04]  /*24f0*/  IMAD.WIDE.U32 R20, R101, R110, R20 ;  /* 0x0000006e65147225 */ /* 0x000fc800078e0014 */
[----:B------:R-:W-:Y:S01]  /*2500*/  IMAD.X R13, R13, 0x1, R11, P1 ;  /* 0x000000010d0d7824 */ /* 0x000fe200008e060b */
[----:B------:R-:W-:Y:S01]  /*2510*/  LEA R8, P3, R20, R114, 0x1 ;  /* 0x0000007214087211 */ /* 0x000fe200078608ff */
[----:B------:R-:W-:-:S05]  /*2520*/  IMAD.IADD R9, R107, 0x1, R21 ;  /* 0x000000016b097824 */ /* 0x000fca00078e0215 */
[----:B------:R-:W-:Y:S01]  /*2530*/  LEA.HI.X R9, R20, R115, R9, 0x1, P3 ;  /* 0x0000007314097211 */ /* 0x000fe200018f0c09 */
[----:B--2---:R-:W-:-:S05]  /*2540*/  HADD2.F32 R5, -RZ, R24.H0_H0 ;  /* 0x20000018ff057230 */ /* 0x004fca0000004100 */
[----:B------:R-:W-:-:S04]  /*2550*/  FMUL R5, R5, R90 ;  /* 0x0000005a05057220 */ /* 0x000fc80000400000 */
[----:B------:R-:W-:-:S05]  /*2560*/  FFMA R5, R26, R23, R5 ;  /* 0x000000171a057223 */ /* 0x000fca0000000005 */
[----:B------:R-:W-:-:S05]  /*2570*/  F2FP.F16.F32.PACK_AB R5, RZ, R5 ;  /* 0x00000005ff05723e */ /* 0x000fca00000000ff */
[----:B------:R0:W-:Y:S01]  /*2580*/  @P2 STG.E.U16 desc[UR38][R12.64], R5 ;  /* 0x000000050c002986 */ /* 0x0001e2000c101526 */
[----:B------:R-:W-:Y:S05]  /*2590*/  @!P0 BRA `(.L_x_37) ;  /* 0x0000000000048947 */ /* 0x000fea0003800000 */
[----:B------:R2:W5:Y:S02]  /*25a0*/  LDG.E.LTC128B.U16 R24, desc[UR38][R8.64+0x2] ;  /* 0x0000022608187981 */ /* 0x000564000c1e1520 */
.L_x_37:
[----:B------:R-:W-:Y:S05]  /*25b0*/  BSYNC B1 ;  /* 0x0000000000017941 */ /* 0x000fea0003800000 */
.L_x_36:
[----:B0----5:R-:W-:Y:S01]  /*25c0*/  HADD2.F32 R5, -RZ, R24.H0_H0 ;  /* 0x20000018ff057230 */ /* 0x021fe20000004100 */
[----:B------:R-:W-:Y:S01]  /*25d0*/  ISETP.GT.AND P1, PT, R4, 0x8, PT ;  /* 0x000000080400780c */ /* 0x000fe20003f24270 */
[----:B------:R-:W-:Y:S03]  /*25e0*/  BSSY B1, `(.L_x_38) ;  /* 0x0000008000017945 */ /* 0x000fe60003800000 */
[----:B------:R-:W-:Y:S01]  /*25f0*/  FMUL R14, R5, R90 ;  /* 0x0000005a050e7220 */ /* 0x000fe20000400000 */
[----:B------:R-:W-:-:S03]  /*2600*/  ISETP.GT.AND P2, PT, R3, RZ, P1 ;  /* 0x000000ff0300720c */ /* 0x000fc60000f44270 */
[----:B------:R-:W-:-:S05]  /*2610*/  FFMA R14, R27, R23, R14 ;  /* 0x000000171b0e7223 */ /* 0x000fca000000000e */
[----:B------:R-:W-:-:S05]  /*2620*/  F2FP.F16.F32.PACK_AB R14, RZ, R14 ;  /* 0x0000000eff0e723e */ /* 0x000fca00000000ff */
[----:B------:R0:W-:Y:S01]  /*2630*/  @P0 STG.E.U16 desc[UR38][R12.64+0x2], R14 ;  /* 0x0000020e0c000986 */ /* 0x0001e2000c101526 */
[----:B------:R-:W-:Y:S05]  /*2640*/  @!P2 BRA `(.L_x_39) ;  /* 0x000000000004a947 */ /* 0x000fea0003800000 */
[----:B------:R3:W5:Y:S02]  /*2650*/  LDG.E.LTC128B.U16 R24, desc[UR38][R6.64+0x10] ;  /* 0x0000102606187981 */ /* 0x000764000c1e1520 */
.L_x_39:
[----:B------:R-:W-:Y:S05]  /*2660*/  BSYNC B1 ;  /* 0x0000000000017941 */ /* 0x000fea0003800000 */
.L_x_38:
[----:B-----5:R-:W-:Y:S01]  /*2670*/  HADD2.F32 R5, -RZ, R24.H0_H0 ;  /* 0x20000018ff057230 */ /* 0x020fe20000004100 */
        /* <DEDUP_REMOVED lines=9> */
.L_x_41:
[----:B------:R-:W-:Y:S05]  /*2710*/  BSYNC B1 ;  /* 0x0000000000017941 */ /* 0x000fea0003800000 */
.L_x_40:
[----:B----45:R-:W-:Y:S01]  /*2720*/  HADD2.F32 R5, -RZ, R24.H0_H0 ;  /* 0x20000018ff057230 */ /* 0x030fe20000004100 */
[----:B------:R-:W-:Y:S01]  /*2730*/  ISETP.GT.AND P1, PT, R3, 0x8, P1 ;  /* 0x000000080300780c */ /* 0x000fe20000f24270 */
[----:B------:R-:W-:Y:S03]  /*2740*/  BSSY B1, `(.L_x_42) ;  /* 0x0000007000017945 */ /* 0x000fe60003800000 */
[----:B0-----:R-:W-:-:S04]  /*2750*/  FMUL R14, R5, R90 ;  /* 0x0000005a050e7220 */ /* 0x001fc80000400000 */
[----:B------:R-:W-:-:S05]  /*2760*/  FFMA R14, R29, R23, R14 ;  /* 0x000000171d0e7223 */ /* 0x000fca000000000e */
[----:B------:R-:W-:-:S05]  /*2770*/  F2FP.F16.F32.PACK_AB R14, RZ, R14 ;  /* 0x0000000eff0e723e */ /* 0x000fca00000000ff */
[----:B------:R0:W-:Y:S01]  /*2780*/  @P3 STG.E.U16 desc[UR38][R10.64+0x12], R14 ;  /* 0x0000120e0a003986 */ /* 0x0001e2000c101526 */
[----:B------:R-:W-:Y:S05]  /*2790*/  @!P1 BRA `(.L_x_43) ;  /* 0x0000000000049947 */ /* 0x000fea0003800000 */
[----:B------:R4:W5:Y:S02]  /*27a0*/  LDG.E.LTC128B.U16 R24, desc[UR38][R8.64+0x10] ;  /* 0x0000102608187981 */ /* 0x000964000c1e1520 */
.L_x_43:
[----:B------:R-:W-:Y:S05]  /*27b0*/  BSYNC B1 ;  /* 0x0000000000017941 */ /* 0x000fea0003800000 */
.L_x_42:
[----:B-----5:R-:W-:Y:S01]  /*27c0*/  HADD2.F32 R5, -RZ, R24.H0_H0 ;  /* 0x20000018ff057230 */ /* 0x020fe20000004100 */
[----:B------:R-:W-:Y:S01]  /*27d0*/  ISETP.GT.AND P0, PT, R3, 0x8, P0 ;  /* 0x000000080300780c */ /* 0x000fe20000704270 */
[----:B------:R-:W-:Y:S03]  /*27e0*/  BSSY B1, `(.L_x_44) ;  /* 0x0000007000017945 */ /* 0x000fe60003800000 */
[----:B------:R-:W-:-:S04]  /*27f0*/  FMUL R5, R5, R90 ;  /* 0x0000005a05057220 */ /* 0x000fc80000400000 */
[----:B------:R-:W-:-:S05]  /*2800*/  FFMA R5, R30, R23, R5 ;  /* 0x000000171e057223 */ /* 0x000fca0000000005 */
[----:B------:R-:W-:-:S05]  /*2810*/  F2FP.F16.F32.PACK_AB R5, RZ, R5 ;  /* 0x00000005ff05723e */ /* 0x000fca00000000ff */
[----:B------:R0:W-:Y:S01]  /*2820*/  @P1 STG.E.U16 desc[UR38][R12.64+0x10], R5 ;  /* 0x000010050c001986 */ /* 0x0001e2000c101526 */
[----:B------:R-:W-:Y:S05]  /*2830*/  @!P0 BRA `(.L_x_45) ;  /* 0x0000000000048947 */ /* 0x000fea0003800000 */
[----:B------:R0:W5:Y:S02]  /*2840*/  LDG.E.LTC128B.U16 R24, desc[UR38][R8.64+0x12] ;  /* 0x0000122608187981 */ /* 0x000164000c1e1520 */
.L_x_45:
[----:B------:R-:W-:Y:S05]  /*2850*/  BSYNC B1 ;  /* 0x0000000000017941 */ /* 0x000fea0003800000 */
.L_x_44:
        /* <DEDUP_REMOVED lines=10> */
.L_x_47:
[----:B------:R-:W-:Y:S05]  /*2900*/  BSYNC B1 ;  /* 0x0000000000017941 */ /* 0x000fea0003800000 */
.L_x_46:
        /* <DEDUP_REMOVED lines=10> */
.L_x_49:
[----:B------:R-:W-:Y:S05]  /*29b0*/  BSYNC B1 ;  /* 0x0000000000017941 */ /* 0x000fea0003800000 */
.L_x_48:
[----:B0----5:R-:W-:Y:S01]  /*29c0*/  HADD2.F32 R5, -RZ, R24.H0_H0 ;  /* 0x20000018ff057230 */ /* 0x021fe20000004100 */
        /* <DEDUP_REMOVED lines=8> */
.L_x_51:
[----:B------:R-:W-:Y:S05]  /*2a50*/  BSYNC B1 ;  /* 0x0000000000017941 */ /* 0x000fea0003800000 */
.L_x_50:
        /* <DEDUP_REMOVED lines=9> */
.L_x_53:
[----:B------:R-:W-:Y:S05]  /*2af0*/  BSYNC B1 ;  /* 0x0000000000017941 */ /* 0x000fea0003800000 */
.L_x_52:
        /* <DEDUP_REMOVED lines=10> */
.L_x_55:
[----:B------:R-:W-:Y:S05]  /*2ba0*/  BSYNC B1 ;  /* 0x0000000000017941 */ /* 0x000fea0003800000 */
.L_x_54:
        /* <DEDUP_REMOVED lines=10> */
.L_x_57:
[----:B------:R-:W-:Y:S05]  /*2c50*/  BSYNC B1 ;  /* 0x0000000000017941 */ /* 0x000fea0003800000 */
.L_x_56:
        /* <DEDUP_REMOVED lines=9> */
.L_x_59:
[----:B------:R-:W-:Y:S05]  /*2cf0*/  BSYNC B1 ;  /* 0x0000000000017941 */ /* 0x000fea0003800000 */
.L_x_58:
        /* <DEDUP_REMOVED lines=9> */
.L_x_61:
[----:B------:R-:W-:Y:S05]  /*2d90*/  BSYNC B1 ;  /* 0x0000000000017941 */ /* 0x000fea0003800000 */
.L_x_60:
        /* <DEDUP_REMOVED lines=10> */
.L_x_63:
[----:B------:R-:W-:Y:S05]  /*2e40*/  BSYNC B1 ;  /* 0x0000000000017941 */ /* 0x000fea0003800000 */
.L_x_62:
        /* <DEDUP_REMOVED lines=10> */
.L_x_65:
[----:B------:R-:W-:Y:S05]  /*2ef0*/  BSYNC B1 ;  /* 0x0000000000017941 */ /* 0x000fea0003800000 */
.L_x_64:
        /* <DEDUP_REMOVED lines=9> */
.L_x_67:
[----:B------:R-:W-:Y:S05]  /*2f90*/  BSYNC B1 ;  /* 0x0000000000017941 */ /* 0x000fea0003800000 */
.L_x_66:
        /* <DEDUP_REMOVED lines=9> */
.L_x_69:
[----:B------:R-:W-:Y:S05]  /*3030*/  BSYNC B1 ;  /* 0x0000000000017941 */ /* 0x000fea0003800000 */
.L_x_68:
        /* <DEDUP_REMOVED lines=10> */
.L_x_71:
[----:B------:R-:W-:Y:S05]  /*30e0*/  BSYNC B1 ;  /* 0x0000000000017941 */ /* 0x000fea0003800000 */
.L_x_70:
        /* <DEDUP_REMOVED lines=10> */
.L_x_73:
[----:B------:R-:W-:Y:S05]  /*3190*/  BSYNC B1 ;  /* 0x0000000000017941 */ /* 0x000fea0003800000 */
.L_x_72:
        /* <DEDUP_REMOVED lines=9> */
.L_x_75:
[----:B------:R-:W-:Y:S05]  /*3230*/  BSYNC B1 ;  /* 0x0000000000017941 */ /* 0x000fea0003800000 */
.L_x_74:
        /* <DEDUP_REMOVED lines=9> */
.L_x_77:
[----:B------:R-:W-:Y:S05]  /*32d0*/  BSYNC B1 ;  /* 0x0000000000017941 */ /* 0x000fea0003800000 */
.L_x_76:
        /* <DEDUP_REMOVED lines=10> */
.L_x_79:
[----:B------:R-:W-:Y:S05]  /*3380*/  BSYNC B1 ;  /* 0x0000000000017941 */ /* 0x000fea0003800000 */
.L_x_78:
        /* <DEDUP_REMOVED lines=10> */
.L_x_81:
[----:B------:R-:W-:Y:S05]  /*3430*/  BSYNC B1 ;  /* 0x0000000000017941 */ /* 0x000fea0003800000 */
.L_x_80:
        /* <DEDUP_REMOVED lines=9> */
.L_x_83:
[----:B------:R-:W-:Y:S05]  /*34d0*/  BSYNC B1 ;  /* 0x0000000000017941 */ /* 0x000fea0003800000 */
.L_x_82:
        /* <DEDUP_REMOVED lines=9> */
.L_x_85:
[----:B------:R-:W-:Y:S05]  /*3570*/  BSYNC B1 ;  /* 0x0000000000017941 */ /* 0x000fea0003800000 */
.L_x_84:
        /* <DEDUP_REMOVED lines=10> */
.L_x_87:
[----:B------:R-:W-:Y:S05]  /*3620*/  BSYNC B1 ;  /* 0x0000000000017941 */ /* 0x000fea0003800000 */
.L_x_86:
        /* <DEDUP_REMOVED lines=10> */
.L_x_89:
[----:B------:R-:W-:Y:S05]  /*36d0*/  BSYNC B1 ;  /* 0x0000000000017941 */ /* 0x000fea0003800000 */
.L_x_88:
        /* <DEDUP_REMOVED lines=9> */
.L_x_91:
[----:B------:R-:W-:Y:S05]  /*3770*/  BSYNC B1 ;  /* 0x0000000000017941 */ /* 0x000fea0003800000 */
.L_x_90:
        /* <DEDUP_REMOVED lines=9> */
.L_x_93:
[----:B------:R-:W-:Y:S05]  /*3810*/  BSYNC B1 ;  /* 0x0000000000017941 */ /* 0x000fea0003800000 */
.L_x_92:
        /* <DEDUP_REMOVED lines=10> */
.L_x_95:
[----:B------:R-:W-:Y:S05]  /*38c0*/  BSYNC B1 ;  /* 0x0000000000017941 */ /* 0x000fea0003800000 */
.L_x_94:
        /* <DEDUP_REMOVED lines=10> */
.L_x_97:
[----:B------:R-:W-:Y:S05]  /*3970*/  BSYNC B1 ;  /* 0x0000000000017941 */ /* 0x000fea0003800000 */
.L_x_96:
        /* <DEDUP_REMOVED lines=9> */
.L_x_99:
[----:B------:R-:W-:Y:S05]  /*3a10*/  BSYNC B1 ;  /* 0x0000000000017941 */ /* 0x000fea0003800000 */
.L_x_98:
        /* <DEDUP_REMOVED lines=9> */
.L_x_101:
[----:B------:R-:W-:Y:S05]  /*3ab0*/  BSYNC B1 ;  /* 0x0000000000017941 */ /* 0x000fea0003800000 */
.L_x_100:
        /* <DEDUP_REMOVED lines=10> */
.L_x_103:
[----:B------:R-:W-:Y:S05]  /*3b60*/  BSYNC B1 ;  /* 0x0000000000017941 */ /* 0x000fea0003800000 */
.L_x_102:
        /* <DEDUP_REMOVED lines=10> */
.L_x_105:
[----:B------:R-:W-:Y:S05]  /*3c10*/  BSYNC B1 ;  /* 0x0000000000017941 */ /* 0x000fea0003800000 */
.L_x_104:
        /* <DEDUP_REMOVED lines=9> */
.L_x_107:
[----:B------:R-:W-:Y:S05]  /*3cb0*/  BSYNC B1 ;  /* 0x0000000000017941 */ /* 0x000fea0003800000 */
.L_x_106:
        /* <DEDUP_REMOVED lines=9> */
.L_x_109:
[----:B------:R-:W-:Y:S05]  /*3d50*/  BSYNC B1 ;  /* 0x0000000000017941 */ /* 0x000fea0003800000 */
.L_x_108:
        /* <DEDUP_REMOVED lines=10> */
.L_x_111:
[----:B------:R-:W-:Y:S05]  /*3e00*/  BSYNC B1 ;  /* 0x0000000000017941 */ /* 0x000fea0003800000 */
.L_x_110:
        /* <DEDUP_REMOVED lines=10> */
.L_x_113:
[----:B------:R-:W-:Y:S05]  /*3eb0*/  BSYNC B1 ;  /* 0x0000000000017941 */ /* 0x000fea0003800000 */
.L_x_112:
        /* <DEDUP_REMOVED lines=9> */
.L_x_115:
[----:B------:R-:W-:Y:S05]  /*3f50*/  BSYNC B1 ;  /* 0x0000000000017941 */ /* 0x000fea0003800000 */
.L_x_114:
        /* <DEDUP_REMOVED lines=9> */
.L_x_117:
[----:B------:R-:W-:Y:S05]  /*3ff0*/  BSYNC B1 ;  /* 0x0000000000017941 */ /* 0x000fea0003800000 */
.L_x_116:
        /* <DEDUP_REMOVED lines=10> */
.L_x_119:
[----:B------:R-:W-:Y:S05]  /*40a0*/  BSYNC B1 ;  /* 0x0000000000017941 */ /* 0x000fea0003800000 */
.L_x_118:
        /* <DEDUP_REMOVED lines=10> */
.L_x_121:
[----:B------:R-:W-:Y:S05]  /*4150*/  BSYNC B1 ;  /* 0x0000000000017941 */ /* 0x000fea0003800000 */
.L_x_120:
        /* <DEDUP_REMOVED lines=9> */
.L_x_123:
[----:B------:R-:W-:Y:S05]  /*41f0*/  BSYNC B1 ;  /* 0x0000000000017941 */ /* 0x000fea0003800000 */
.L_x_122:
        /* <DEDUP_REMOVED lines=9> */
.L_x_125:
[----:B------:R-:W-:Y:S05]  /*4290*/  BSYNC B1 ;  /* 0x0000000000017941 */ /* 0x000fea0003800000 */
.L_x_124:
        /* <DEDUP_REMOVED lines=10> */
.L_x_127:
[----:B------:R-:W-:Y:S05]  /*4340*/  BSYNC B1 ;  /* 0x0000000000017941 */ /* 0x000fea0003800000 */
.L_x_126:
        /* <DEDUP_REMOVED lines=10> */
.L_x_129:
[----:B------:R-:W-:Y:S05]  /*43f0*/  BSYNC B1 ;  /* 0x0000000000017941 */ /* 0x000fea0003800000 */
.L_x_128:
        /* <DEDUP_REMOVED lines=9> */
.L_x_131:
[----:B------:R-:W-:Y:S05]  /*4490*/  BSYNC B1 ;  /* 0x0000000000017941 */ /* 0x000fea0003800000 */
.L_x_130:
        /* <DEDUP_REMOVED lines=9> */
.L_x_133:
[----:B------:R-:W-:Y:S05]  /*4530*/  BSYNC B1 ;  /* 0x0000000000017941 */ /* 0x000fea0003800000 */
.L_x_132:
        /* <DEDUP_REMOVED lines=10> */
.L_x_135:
[----:B------:R-:W-:Y:S05]  /*45e0*/  BSYNC B1 ;  /* 0x0000000000017941 */ /* 0x000fea0003800000 */
.L_x_134:
        /* <DEDUP_REMOVED lines=10> */
.L_x_137:
[----:B------:R-:W-:Y:S05]  /*4690*/  BSYNC B1 ;  /* 0x0000000000017941 */ /* 0x000fea0003800000 */
.L_x_136:
        /* <DEDUP_REMOVED lines=9> */
.L_x_139:
[----:B------:R-:W-:Y:S05]  /*4730*/  BSYNC B1 ;  /* 0x0000000000017941 */ /* 0x000fea0003800000 */
.L_x_138:
        /* <DEDUP_REMOVED lines=9> */
.L_x_141:
[----:B------:R-:W-:Y:S05]  /*47d0*/  BSYNC B1 ;  /* 0x0000000000017941 */ /* 0x000fea0003800000 */
.L_x_140:
        /* <DEDUP_REMOVED lines=10> */
.L_x_143:
[----:B------:R-:W-:Y:S05]  /*4880*/  BSYNC B1 ;  /* 0x0000000000017941 */ /* 0x000fea0003800000 */
.L_x_142:
        /* <DEDUP_REMOVED lines=10> */
.L_x_145:
[----:B------:R-:W-:Y:S05]  /*4930*/  BSYNC B1 ;  /* 0x0000000000017941 */ /* 0x000fea0003800000 */
.L_x_144:
        /* <DEDUP_REMOVED lines=9> */
.L_x_147:
[----:B------:R-:W-:Y:S05]  /*49d0*/  BSYNC B1 ;  /* 0x0000000000017941 */ /* 0x000fea0003800000 */
.L_x_146:
        /* <DEDUP_REMOVED lines=9> */
.L_x_149:
[----:B------:R-:W-:Y:S05]  /*4a70*/  BSYNC B1 ;  /* 0x0000000000017941 */ /* 0x000fea0003800000 */
.L_x_148:
        /* <DEDUP_REMOVED lines=10> */
.L_x_151:
[----:B------:R-:W-:Y:S05]  /*4b20*/  BSYNC B1 ;  /* 0x0000000000017941 */ /* 0x000fea0003800000 */
.L_x_150:
[----:B-----5:R-:W-:Y:S01]  /*4b30*/  HADD2.F32 R5, -RZ, R24.H0_H0 ;  /* 0x20000018ff057230 */ /* 0x020fe20000004100 */
[----:B------:R-:W-:Y:S01]  /*4b40*/  ISETP.GT.AND P0, PT, R4, 0x79, PT ;  /* 0x000000790400780c */ /* 0x000fe20003f04270 */
[----:B------:R-:W-:Y:S01]  /*4b50*/  @P2 IMAD.MOV.U32 R4, RZ, RZ, R10 ;  /* 0x000000ffff042224 */ /* 0x000fe200078e000a */
[----:B------:R-:W-:Y:S02]  /*4b60*/  BSSY B1, `(.L_x_152) ;  /* 0x000000a000017945 */ /* 0x000fe40003800000 */
[----:B------:R-:W-:Y:S01]  /*4b70*/  FMUL R5, R5, R90 ;  /* 0x0000005a05057220 */ /* 0x000fe20000400000 */
[----:B------:R-:W-:-:S03]  /*4b80*/  ISETP.GT.AND P3, PT, R3, RZ, P0 ;  /* 0x000000ff0300720c */ /* 0x000fc60000764270 */
[----:B------:R-:W-:-:S05]  /*4b90*/  FFMA R5, R84, R23, R5 ;  /* 0x0000001754057223 */ /* 0x000fca0000000005 */
[----:B------:R-:W-:-:S04]  /*4ba0*/  F2FP.F16.F32.PACK_AB R5, RZ, R5 ;  /* 0x00000005ff05723e */ /* 0x000fc800000000ff */
[----:B0-----:R-:W-:Y:S01]  /*4bb0*/  PRMT R14, R5, 0x7610, R14 ;  /* 0x00007610050e7816 */ /* 0x001fe2000000000e */
[----:B------:R-:W-:-:S05]  /*4bc0*/  @P2 IMAD.MOV.U32 R5, RZ, RZ, R11 ;  /* 0x000000ffff052224 */ /* 0x000fca00078e000b */
[----:B------:R0:W-:Y:S01]  /*4bd0*/  @P2 STG.E.U16 desc[UR38][R4.64+0xf0], R14 ;  /* 0x0000f00e04002986 */ /* 0x0001e2000c101526 */
[----:B------:R-:W-:Y:S05]  /*4be0*/  @!P3 BRA `(.L_x_153) ;  /* 0x000000000004b947 */ /* 0x000fea0003800000 */
[----:B------:R0:W5:Y:S02]  /*4bf0*/  LDG.E.LTC128B.U16 R24, desc[UR38][R6.64+0xf2] ;  /* 0x0000f22606187981 */ /* 0x000164000c1e1520 */
.L_x_153:
[----:B------:R-:W-:Y:S05]  /*4c00*/  BSYNC B1 ;  /* 0x0000000000017941 */ /* 0x000fea0003800000 */
.L_x_152:
        /* <DEDUP_REMOVED lines=9> */
.L_x_155:
[----:B------:R-:W-:Y:S05]  /*4ca0*/  BSYNC B1 ;  /* 0x0000000000017941 */ /* 0x000fea0003800000 */
.L_x_154:
[----:B-----5:R-:W-:Y:S01]  /*4cb0*/  HADD2.F32 R5, -RZ, R24.H0_H0 ;  /* 0x20000018ff057230 */ /* 0x020fe20000004100 */
[----:B------:R-:W-:Y:S01]  /*4cc0*/  ISETP.GT.AND P0, PT, R3, 0x8, P0 ;  /* 0x000000080300780c */ /* 0x000fe20000704270 */
[----:B0-----:R-:W-:Y:S01]  /*4cd0*/  @P1 IMAD.MOV.U32 R4, RZ, RZ, R12 ;  /* 0x000000ffff041224 */ /* 0x001fe200078e000c */
[----:B------:R-:W-:Y:S02]  /*4ce0*/  BSSY B1, `(.L_x_156) ;  /* 0x0000009000017945 */ /* 0x000fe40003800000 */
[----:B------:R-:W-:-:S04]  /*4cf0*/  FMUL R5, R5, R90 ;  /* 0x0000005a05057220 */ /* 0x000fc80000400000 */
[----:B------:R-:W-:-:S05]  /*4d00*/  FFMA R5, R86, R23, R5 ;  /* 0x0000001756057223 */ /* 0x000fca0000000005 */
[----:B------:R-:W-:-:S04]  /*4d10*/  F2FP.F16.F32.PACK_AB R5, RZ, R5 ;  /* 0x00000005ff05723e */ /* 0x000fc800000000ff */
[----:B-1-3--:R-:W-:Y:S01]  /*4d20*/  PRMT R6, R5, 0x7610, R6 ;  /* 0x0000761005067816 */ /* 0x00afe20000000006 */
[----:B------:R-:W-:-:S05]  /*4d30*/  @P1 IMAD.MOV.U32 R5, RZ, RZ, R13 ;  /* 0x000000ffff051224 */ /* 0x000fca00078e000d */
[----:B------:R0:W-:Y:S01]  /*4d40*/  @P1 STG.E.U16 desc[UR38][R4.64+0xf0], R6 ;  /* 0x0000f00604001986 */ /* 0x0001e2000c101526 */
[----:B------:R-:W-:Y:S05]  /*4d50*/  @!P0 BRA `(.L_x_157) ;  /* 0x0000000000048947 */ /* 0x000fea0003800000 */
[----:B------:R1:W5:Y:S02]  /*4d60*/  LDG.E.LTC128B.U16 R24, desc[UR38][R8.64+0xf2] ;  /* 0x0000f22608187981 */ /* 0x000364000c1e1520 */
.L_x_157:
[----:B------:R-:W-:Y:S05]  /*4d70*/  BSYNC B1 ;  /* 0x0000000000017941 */ /* 0x000fea0003800000 */
.L_x_156:
[----:B------:R-:W-:Y:S05]  /*4d80*/  @!P0 BRA `(.L_x_158) ;  /* 0x0000001000e88947 */ /* 0x000fea0003800000 */
[----:B-----5:R-:W-:-:S05]  /*4d90*/  HADD2.F32 R3, -RZ, R24.H0_H0 ;  /* 0x20000018ff037230 */ /* 0x020fca0000004100 */
[----:B0-----:R-:W-:-:S04]  /*4da0*/  FMUL R4, R3, R90 ;  /* 0x0000005a03047220 */ /* 0x001fc80000400000 */
[----:B------:R-:W-:-:S05]  /*4db0*/  FFMA R4, R87, R23, R4 ;  /* 0x0000001757047223 */ /* 0x000fca0000000004 */
[----:B------:R-:W-:-:S05]  /*4dc0*/  F2FP.F16.F32.PACK_AB R4, RZ, R4 ;  /* 0x00000004ff04723e */ /* 0x000fca00000000ff */
[----:B------:R3:W-:Y:S01]  /*4dd0*/  STG.E.U16 desc[UR38][R12.64+0xf2], R4 ;  /* 0x0000f2040c007986 */ /* 0x0007e2000c101526 */
[----:B------:R-:W-:Y:S05]  /*4de0*/  BRA `(.L_x_158) ;  /* 0x0000001000d07947 */ /* 0x000fea0003800000 */
.L_x_33:
[----:B------:R-:W-:Y:S01]  /*4df0*/  ISETP.GT.AND P3, PT, R4, 0x1, PT ;  /* 0x000000010400780c */ /* 0x000fe20003f64270 */
[----:B------:R-:W-:Y:S01]  /*4e00*/  ULDC.64 UR4, c[0x0][0x5c0] ;  /* 0x0001700000047ab9 */ /* 0x000fe20000000a00 */
[-C--:B------:R-:W-:Y:S01]  /*4e10*/  FMUL R24, R24, R23.reuse ;  /* 0x0000001718187220 */ /* 0x080fe20000400000 */
[----:B------:R-:W-:Y:S01]  /*4e20*/  LEA R6, P4, R106, UR4, 0x1 ;  /* 0x000000046a067c11 */ /* 0x000fe2000f8808ff */
[-C--:B------:R-:W-:Y:S01]  /*4e30*/  FMUL R25, R25, R23.reuse ;  /* 0x0000001719197220 */ /* 0x080fe20000400000 */
[----:B------:R-:W-:Y:S01]  /*4e40*/  ISETP.GT.AND P0, PT, R3, RZ, P3 ;  /* 0x000000ff0300720c */ /* 0x000fe20001f04270 */
[-C--:B------:R-:W-:Y:S01]  /*4e50*/  FMUL R26, R26, R23.reuse ;  /* 0x000000171a1a7220 */ /* 0x080fe20000400000 */
[----:B------:R-:W-:Y:S01]  /*4e60*/  F2FP.F16.F32.PACK_AB R24, RZ, R24 ;  /* 0x00000018ff18723e */ /* 0x000fe200000000ff */
[-C--:B------:R-:W-:Y:S01]  /*4e70*/  FMUL R27, R27, R23.reuse ;  /* 0x000000171b1b7220 */ /* 0x080fe20000400000 */
[----:B------:R-:W-:Y:S01]  /*4e80*/  LEA.HI.X R7, R106, UR5, R103, 0x1, P4 ;  /* 0x000000056a077c11 */ /* 0x000fe2000a0f0c67 */
[----:B------:R-:W-:Y:S01]  /*4e90*/  FMUL R28, R28, R23 ;  /* 0x000000171c1c7220 */ /* 0x000fe20000400000 */
[----:B------:R-:W-:Y:S01]  /*4ea0*/  F2FP.F16.F32.PACK_AB R25, RZ, R25 ;  /* 0x00000019ff19723e */ /* 0x000fe200000000ff */
[-C--:B------:R-:W-:Y:S01]  /*4eb0*/  FMUL R29, R29, R23.reuse ;  /* 0x000000171d1d7220 */ /* 0x080fe20000400000 */
[----:B------:R-:W-:Y:S01]  /*4ec0*/  ISETP.GT.AND P2, PT, R3, 0x8, P2 ;  /* 0x000000080300780c */ /* 0x000fe20001744270 */
[----:B------:R-:W-:Y:S01]  /*4ed0*/  @P1 STG.E.U16 desc[UR38][R6.64], R24 ;  /* 0x0000001806001986 */ /* 0x000fe2000c101526 */
[----:B------:R-:W-:Y:S01]  /*4ee0*/  ISETP.GT.AND P1, PT, R4, 0x8, PT ;  /* 0x000000080400780c */ /* 0x000fe20003f24270 */
[-C--:B------:R-:W-:Y:S01]  /*4ef0*/  FMUL R30, R30, R23.reuse ;  /* 0x000000171e1e7220 */ /* 0x080fe20000400000 */
[C---:B------:R-:W-:Y:S01]  /*4f00*/  SHF.L.U64.HI R5, R91.reuse, 0x1, R92 ;  /* 0x000000015b057819 */ /* 0x040fe2000001025c */
[----:B------:R-:W-:Y:S01]  /*4f10*/  @P0 STG.E.U16 desc[UR38][R6.64+0x2], R25 ;  /* 0x0000021906000986 */ /* 0x000fe2000c101526 */
[----:B------:R-:W-:Y:S01]  /*4f20*/  LEA R8, P5, R91, R6, 0x1 ;  /* 0x000000065b087211 */ /* 0x000fe200078a08ff */
[-C--:B------:R-:W-:Y:S01]  /*4f30*/  FMUL R31, R31, R23.reuse ;  /* 0x000000171f1f7220 */ /* 0x080fe20000400000 */
[----:B------:R-:W-:Y:S01]  /*4f40*/  ISETP.GT.AND P3, PT, R3, 0x8, P3 ;  /* 0x000000080300780c */ /* 0x000fe20001f64270 */
[-C--:B------:R-:W-:Y:S01]  /*4f50*/  FMUL R32, R32, R23.reuse ;  /* 0x0000001720207220 */ /* 0x080fe20000400000 */
[----:B------:R-:W-:Y:S01]  /*4f60*/  ISETP.GT.AND P0, PT, R4, 0x9, PT ;  /* 0x000000090400780c */ /* 0x000fe20003f04270 */
[----:B------:R-:W-:Y:S01]  /*4f70*/  IMAD.X R9, R5, 0x1, R7, P5 ;  /* 0x0000000105097824 */ /* 0x000fe200028e0607 */
[----:B------:R-:W-:Y:S01]  /*4f80*/  ISETP.GT.AND P4, PT, R3, RZ, P1 ;  /* 0x000000ff0300720c */ /* 0x000fe20000f84270 */
[-C--:B------:R-:W-:Y:S01]  /*4f90*/  FMUL R33, R33, R23.reuse ;  /* 0x0000001721217220 */ /* 0x080fe20000400000 */
[----:B------:R-:W-:Y:S01]  /*4fa0*/  F2FP.F16.F32.PACK_AB R26, RZ, R26 ;  /* 0x0000001aff1a723e */ /* 0x000fe200000000ff */
[-C--:B------:R-:W-:Y:S01]  /*4fb0*/  FMUL R34, R34, R23.reuse ;  /* 0x0000001722227220 */ /* 0x080fe20000400000 */
[----:B------:R-:W-:Y:S01]  /*4fc0*/  ISETP.GT.AND P5, PT, R3, RZ, P0 ;  /* 0x000000ff0300720c */ /* 0x000fe200007a4270 */
[----:B------:R-:W-:Y:S01]  /*4fd0*/  FMUL R35, R35, R23 ;  /* 0x0000001723237220 */ /* 0x000fe20000400000 */
[----:B------:R-:W-:Y:S01]  /*4fe0*/  F2FP.F16.F32.PACK_AB R27, RZ, R27 ;  /* 0x0000001bff1b723e */ /* 0x000fe200000000ff */
[----:B------:R-:W-:Y:S01]  /*4ff0*/  @P2 STG.E.U16 desc[UR38][R8.64], R26 ;  /* 0x0000001a08002986 */ /* 0x000fe2000c101526 */
[----:B------:R-:W-:Y:S01]  /*5000*/  F2FP.F16.F32.PACK_AB R28, RZ, R28 ;  /* 0x0000001cff1c723e */ /* 0x000fe200000000ff */
[-C--:B------:R-:W-:Y:S01]  /*5010*/  FMUL R36, R36, R23.reuse ;  /* 0x0000001724247220 */ /* 0x080fe20000400000 */
[----:B------:R-:W-:Y:S01]  /*5020*/  ISETP.GT.AND P2, PT, R3, 0x8, P1 ;  /* 0x000000080300780c */ /* 0x000fe20000f44270 */
[----:B------:R-:W-:Y:S01]  /*5030*/  @P3 STG.E.U16 desc[UR38][R8.64+0x2], R27 ;  /* 0x0000021b08003986 */ /* 0x000fe2000c101526 */
[----:B------:R-:W-:Y:S01]  /*5040*/  ISETP.GT.AND P1, PT, R4, 0x10, PT ;  /* 0x000000100400780c */ /* 0x000fe20003f24270 */
[----:B------:R-:W-:Y:S01]  /*5050*/  FMUL R37, R37, R23 ;  /* 0x0000001725257220 */ /* 0x000fe20000400000 */
[----:B------:R-:W-:Y:S01]  /*5060*/  F2FP.F16.F32.PACK_AB R29, RZ, R29 ;  /* 0x0000001dff1d723e */ /* 0x000fe200000000ff */
[----:B------:R-:W-:Y:S01]  /*5070*/  @P4 STG.E.U16 desc[UR38][R6.64+0x10], R28 ;  /* 0x0000101c06004986 */ /* 0x000fe2000c101526 */
[C---:B------:R-:W-:Y:S01]  /*5080*/  ISETP.GT.AND P3, PT, R3.reuse, 0x8, P0 ;  /* 0x000000080300780c */ /* 0x040fe20000764270 */
[-C--:B------:R-:W-:Y:S01]  /*5090*/  FMUL R38, R38, R23.reuse ;  /* 0x0000001726267220 */ /* 0x080fe20000400000 */
[----:B------:R-:W-:Y:S01]  /*50a0*/  ISETP.GT.AND P0, PT, R4, 0x11, PT ;  /* 0x000000110400780c */ /* 0x000fe20003f04270 */
[----:B------:R-:W-:Y:S01]  /*50b0*/  @P5 STG.E.U16 desc[UR38][R6.64+0x12], R29 ;  /* 0x0000121d06005986 */ /* 0x000fe2000c101526 */
        /* <DEDUP_REMOVED lines=161> */
[----:B------:R-:W-:Y:S01]  /*5ad0*/  FMUL R87, R87, R23 ;  /* 0x0000001757577220 */ /* 0x000fe20000400000 */
[----:B------:R-:W-:-:S02]  /*5ae0*/  F2FP.F16.F32.PACK_AB R62, RZ, R62 ;  /* 0x0000003eff3e723e */ /* 0x000fc400000000ff */
[C---:B------:R-:W-:Y:S02]  /*5af0*/  ISETP.GT.AND P5, PT, R3.reuse, RZ, P0 ;  /* 0x000000ff0300720c */ /* 0x040fe400007a4270 */
[----:B------:R-:W-:Y:S01]  /*5b00*/  F2FP.F16.F32.PACK_AB R63, RZ, R63 ;  /* 0x0000003fff3f723e */ /* 0x000fe200000000ff */
[----:B------:R-:W-:Y:S01]  /*5b10*/  @P2 STG.E.U16 desc[UR38][R8.64+0x90], R62 ;  /* 0x0000903e08002986 */ /* 0x000fe2000c101526 */
[----:B------:R-:W-:Y:S02]  /*5b20*/  F2FP.F16.F32.PACK_AB R64, RZ, R64 ;  /* 0x00000040ff40723e */ /* 0x000fe400000000ff */
[C---:B------:R-:W-:Y:S01]  /*5b30*/  ISETP.GT.AND P2, PT, R3.reuse, 0x8, P1 ;  /* 0x000000080300780c */ /* 0x040fe20000f44270 */
[----:B------:R-:W-:Y:S01]  /*5b40*/  @P3 STG.E.U16 desc[UR38][R8.64+0x92], R63 ;  /* 0x0000923f08003986 */ /* 0x000fe2000c101526 */
[----:B------:R-:W-:Y:S02]  /*5b50*/  ISETP.GT.AND P1, PT, R4, 0x58, PT ;  /* 0x000000580400780c */ /* 0x000fe40003f24270 */
[----:B------:R-:W-:Y:S01]  /*5b60*/  F2FP.F16.F32.PACK_AB R65, RZ, R65 ;  /* 0x00000041ff41723e */ /* 0x000fe200000000ff */
[----:B------:R-:W-:Y:S01]  /*5b70*/  @P4 STG.E.U16 desc[UR38][R6.64+0xa0], R64 ;  /* 0x0000a04006004986 */ /* 0x000fe2000c101526 */
[----:B------:R-:W-:-:S02]  /*5b80*/  ISETP.GT.AND P3, PT, R3, 0x8, P0 ;  /* 0x000000080300780c */ /* 0x000fc40000764270 */
[----:B------:R-:W-:Y:S01]  /*5b90*/  ISETP.GT.AND P0, PT, R4, 0x59, PT ;  /* 0x000000590400780c */ /* 0x000fe20003f04270 */
[----:B------:R-:W-:Y:S01]  /*5ba0*/  @P5 STG.E.U16 desc[UR38][R6.64+0xa2], R65 ;  /* 0x0000a24106005986 */ /* 0x000fe2000c101526 */
[C---:B------:R-:W-:Y:S02]  /*5bb0*/  ISETP.GT.AND P4, PT, R3.reuse, RZ, P1 ;  /* 0x000000ff0300720c */ /* 0x040fe40000f84270 */
[----:B------:R-:W-:Y:S02]  /*5bc0*/  F2FP.F16.F32.PACK_AB R66, RZ, R66 ;  /* 0x00000042ff42723e */ /* 0x000fe400000000ff */
[----:B------:R-:W-:Y:S02]  /*5bd0*/  ISETP.GT.AND P5, PT, R3, RZ, P0 ;  /* 0x000000ff0300720c */ /* 0x000fe400007a4270 */
[----:B------:R-:W-:Y:S01]  /*5be0*/  F2FP.F16.F32.PACK_AB R67, RZ, R67 ;  /* 0x00000043ff43723e */ /* 0x000fe200000000ff */
[----:B------:R-:W-:Y:S01]  /*5bf0*/  @P2 STG.E.U16 desc[UR38][R8.64+0xa0], R66 ;  /* 0x0000a04208002986 */ /* 0x000fe2000c101526 */
[----:B------:R-:W-:-:S02]  /*5c00*/  F2FP.F16.F32.PACK_AB R68, RZ, R68 ;  /* 0x00000044ff44723e */ /* 0x000fc400000000ff */
[C---:B------:R-:W-:Y:S01]  /*5c10*/  ISETP.GT.AND P2, PT, R3.reuse, 0x8, P1 ;  /* 0x000000080300780c */ /* 0x040fe20000f44270 */
[----:B------:R-:W-:Y:S01]  /*5c20*/  @P3 STG.E.U16 desc[UR38][R8.64+0xa2], R67 ;  /* 0x0000a24308003986 */ /* 0x000fe2000c101526 */
[C---:B------:R-:W-:Y:S02]  /*5c30*/  ISETP.GT.AND P1, PT, R4.reuse, 0x60, PT ;  /* 0x000000600400780c */ /* 0x040fe40003f24270 */
[----:B------:R-:W-:Y:S01]  /*5c40*/  F2FP.F16.F32.PACK_AB R69, RZ, R69 ;  /* 0x00000045ff45723e */ /* 0x000fe200000000ff */
[----:B------:R-:W-:Y:S01]  /*5c50*/  @P4 STG.E.U16 desc[UR38][R6.64+0xb0], R68 ;  /* 0x0000b04406004986 */ /* 0x000fe2000c101526 */
[C---:B------:R-:W-:Y:S02]  /*5c60*/  ISETP.GT.AND P3, PT, R3.reuse, 0x8, P0 ;  /* 0x000000080300780c */ /* 0x040fe40000764270 */
[----:B------:R-:W-:Y:S01]  /*5c70*/  ISETP.GT.AND P0, PT, R4, 0x61, PT ;  /* 0x000000610400780c */ /* 0x000fe20003f04270 */
[----:B------:R-:W-:Y:S01]  /*5c80*/  @P5 STG.E.U16 desc[UR38][R6.64+0xb2], R69 ;  /* 0x0000b24506005986 */ /* 0x000fe2000c101526 */
[----:B------:R-:W-:-:S02]  /*5c90*/  ISETP.GT.AND P4, PT, R3, RZ, P1 ;  /* 0x000000ff0300720c */ /* 0x000fc40000f84270 */
[C---:B------:R-:W-:Y:S02]  /*5ca0*/  ISETP.GT.AND P5, PT, R3.reuse, RZ, P0 ;  /* 0x000000ff0300720c */ /* 0x040fe400007a4270 */
[----:B------:R-:W-:Y:S02]  /*5cb0*/  F2FP.F16.F32.PACK_AB R70, RZ, R70 ;  /* 0x00000046ff46723e */ /* 0x000fe400000000ff */
[----:B------:R-:W-:Y:S02]  /*5cc0*/  F2FP.F16.F32.PACK_AB R71, RZ, R71 ;  /* 0x00000047ff47723e */ /* 0x000fe400000000ff */
[----:B------:R-:W-:Y:S01]  /*5cd0*/  F2FP.F16.F32.PACK_AB R72, RZ, R72 ;  /* 0x00000048ff48723e */ /* 0x000fe200000000ff */
[----:B------:R-:W-:Y:S01]  /*5ce0*/  @P2 STG.E.U16 desc[UR38][R8.64+0xb0], R70 ;  /* 0x0000b04608002986 */ /* 0x000fe2000c101526 */
[----:B------:R-:W-:Y:S02]  /*5cf0*/  F2FP.F16.F32.PACK_AB R73, RZ, R73 ;  /* 0x00000049ff49723e */ /* 0x000fe400000000ff */
[C---:B------:R-:W-:Y:S01]  /*5d00*/  ISETP.GT.AND P1, PT, R3.reuse, 0x8, P1 ;  /* 0x000000080300780c */ /* 0x040fe20000f24270 */
[----:B------:R-:W-:Y:S01]  /*5d10*/  @P3 STG.E.U16 desc[UR38][R8.64+0xb2], R71 ;  /* 0x0000b24708003986 */ /* 0x000fe2000c101526 */
[----:B------:R-:W-:-:S02]  /*5d20*/  ISETP.GT.AND P2, PT, R3, 0x8, P0 ;  /* 0x000000080300780c */ /* 0x000fc40000744270 */
[C---:B------:R-:W-:Y:S01]  /*5d30*/  ISETP.GT.AND P0, PT, R4.reuse, 0x69, PT ;  /* 0x000000690400780c */ /* 0x040fe20003f04270 */
[----:B------:R-:W-:Y:S01]  /*5d40*/  @P4 STG.E.U16 desc[UR38][R6.64+0xc0], R72 ;  /* 0x0000c04806004986 */ /* 0x000fe2000c101526 */
[----:B------:R-:W-:Y:S02]  /*5d50*/  ISETP.GT.AND P4, PT, R4, 0x68, PT ;  /* 0x000000680400780c */ /* 0x000fe40003f84270 */
[----:B------:R-:W-:Y:S01]  /*5d60*/  F2FP.F16.F32.PACK_AB R74, RZ, R74 ;  /* 0x0000004aff4a723e */ /* 0x000fe200000000ff */
[----:B------:R-:W-:Y:S01]  /*5d70*/  @P5 STG.E.U16 desc[UR38][R6.64+0xc2], R73 ;  /* 0x0000c24906005986 */ /* 0x000fe2000c101526 */
[C---:B------:R-:W-:Y:S02]  /*5d80*/  ISETP.GT.AND P5, PT, R3.reuse, RZ, P4 ;  /* 0x000000ff0300720c */ /* 0x040fe400027a4270 */
[----:B------:R-:W-:Y:S01]  /*5d90*/  ISETP.GT.AND P3, PT, R3, RZ, P0 ;  /* 0x000000ff0300720c */ /* 0x000fe20000764270 */
[----:B------:R-:W-:Y:S01]  /*5da0*/  @P1 STG.E.U16 desc[UR38][R8.64+0xc0], R74 ;  /* 0x0000c04a08001986 */ /* 0x000fe2000c101526 */
[----:B------:R-:W-:-:S02]  /*5db0*/  F2FP.F16.F32.PACK_AB R75, RZ, R75 ;  /* 0x0000004bff4b723e */ /* 0x000fc400000000ff */
[----:B------:R-:W-:Y:S02]  /*5dc0*/  F2FP.F16.F32.PACK_AB R76, RZ, R76 ;  /* 0x0000004cff4c723e */ /* 0x000fe400000000ff */
[C---:B------:R-:W-:Y:S01]  /*5dd0*/  ISETP.GT.AND P4, PT, R3.reuse, 0x8, P4 ;  /* 0x000000080300780c */ /* 0x040fe20002784270 */
[----:B------:R-:W-:Y:S01]  /*5de0*/  @P2 STG.E.U16 desc[UR38][R8.64+0xc2], R75 ;  /* 0x0000c24b08002986 */ /* 0x000fe2000c101526 */
[----:B------:R-:W-:Y:S02]  /*5df0*/  F2FP.F16.F32.PACK_AB R77, RZ, R77 ;  /* 0x0000004dff4d723e */ /* 0x000fe400000000ff */
[C---:B------:R-:W-:Y:S01]  /*5e00*/  ISETP.GT.AND P2, PT, R4.reuse, 0x71, PT ;  /* 0x000000710400780c */ /* 0x040fe20003f44270 */
[----:B------:R-:W-:Y:S01]  /*5e10*/  @P5 STG.E.U16 desc[UR38][R6.64+0xd0], R76 ;  /* 0x0000d04c06005986 */ /* 0x000fe2000c101526 */
[----:B------:R-:W-:Y:S02]  /*5e20*/  ISETP.GT.AND P5, PT, R3, 0x8, P0 ;  /* 0x000000080300780c */ /* 0x000fe400007a4270 */
[C---:B------:R-:W-:Y:S01]  /*5e30*/  ISETP.GT.AND P1, PT, R4.reuse, 0x78, PT ;  /* 0x000000780400780c */ /* 0x040fe20003f24270 */
[----:B------:R-:W-:Y:S01]  /*5e40*/  @P3 STG.E.U16 desc[UR38][R6.64+0xd2], R77 ;  /* 0x0000d24d06003986 */ /* 0x000fe2000c101526 */
[----:B------:R-:W-:-:S02]  /*5e50*/  ISETP.GT.AND P3, PT, R4, 0x70, PT ;  /* 0x000000700400780c */ /* 0x000fc40003f64270 */
[----:B------:R-:W-:Y:S01]  /*5e60*/  ISETP.GT.AND P0, PT, R4, 0x79, PT ;  /* 0x000000790400780c */ /* 0x000fe20003f04270 */
[----:B------:R-:W-:Y:S01]  /*5e70*/  @P4 IMAD.MOV.U32 R4, RZ, RZ, R8 ;  /* 0x000000ffff044224 */ /* 0x000fe200078e0008 */
[----:B------:R-:W-:Y:S01]  /*5e80*/  F2FP.F16.F32.PACK_AB R78, RZ, R78 ;  /* 0x0000004eff4e723e */ /* 0x000fe200000000ff */
[----:B------:R-:W-:Y:S01]  /*5e90*/  @P4 IMAD.MOV.U32 R5, RZ, RZ, R9 ;  /* 0x000000ffff054224 */ /* 0x000fe200078e0009 */
[----:B------:R-:W-:Y:S02]  /*5ea0*/  F2FP.F16.F32.PACK_AB R79, RZ, R79 ;  /* 0x0000004fff4f723e */ /* 0x000fe400000000ff */
[----:B------:R-:W-:Y:S02]  /*5eb0*/  F2FP.F16.F32.PACK_AB R80, RZ, R80 ;  /* 0x00000050ff50723e */ /* 0x000fe400000000ff */
[----:B------:R0:W-:Y:S01]  /*5ec0*/  @P4 STG.E.U16 desc[UR38][R4.64+0xd0], R78 ;  /* 0x0000d04e04004986 */ /* 0x0001e2000c101526 */
[----:B------:R-:W-:Y:S02]  /*5ed0*/  ISETP.GT.AND P4, PT, R3, RZ, P2 ;  /* 0x000000ff0300720c */ /* 0x000fe40001784270 */
[----:B------:R-:W-:-:S02]  /*5ee0*/  F2FP.F16.F32.PACK_AB R81, RZ, R81 ;  /* 0x00000051ff51723e */ /* 0x000fc400000000ff */
[----:B------:R-:W-:Y:S02]  /*5ef0*/  ISETP.GT.AND P2, PT, R3, 0x8, P2 ;  /* 0x000000080300780c */ /* 0x000fe40001744270 */
[----:B------:R-:W-:Y:S02]  /*5f00*/  F2FP.F16.F32.PACK_AB R82, RZ, R82 ;  /* 0x00000052ff52723e */ /* 0x000fe400000000ff */
[----:B------:R-:W-:Y:S02]  /*5f10*/  F2FP.F16.F32.PACK_AB R83, RZ, R83 ;  /* 0x00000053ff53723e */ /* 0x000fe400000000ff */
[----:B------:R-:W-:Y:S01]  /*5f20*/  F2FP.F16.F32.PACK_AB R84, RZ, R84 ;  /* 0x00000054ff54723e */ /* 0x000fe200000000ff */
[----:B0-----:R-:W-:Y:S01]  /*5f30*/  @P5 IMAD.MOV.U32 R4, RZ, RZ, R8 ;  /* 0x000000ffff045224 */ /* 0x001fe200078e0008 */
[----:B------:R-:W-:Y:S01]  /*5f40*/  F2FP.F16.F32.PACK_AB R85, RZ, R85 ;  /* 0x00000055ff55723e */ /* 0x000fe200000000ff */
[----:B------:R-:W-:Y:S01]  /*5f50*/  @P5 IMAD.MOV.U32 R5, RZ, RZ, R9 ;  /* 0x000000ffff055224 */ /* 0x000fe200078e0009 */
[----:B------:R-:W-:-:S02]  /*5f60*/  F2FP.F16.F32.PACK_AB R86, RZ, R86 ;  /* 0x00000056ff56723e */ /* 0x000fc400000000ff */
[----:B------:R-:W-:Y:S02]  /*5f70*/  F2FP.F16.F32.PACK_AB R87, RZ, R87 ;  /* 0x00000057ff57723e */ /* 0x000fe400000000ff */
[----:B------:R0:W-:Y:S01]  /*5f80*/  @P5 STG.E.U16 desc[UR38][R4.64+0xd2], R79 ;  /* 0x0000d24f04005986 */ /* 0x0001e2000c101526 */
[C---:B------:R-:W-:Y:S02]  /*5f90*/  ISETP.GT.AND P5, PT, R3.reuse, RZ, P3 ;  /* 0x000000ff0300720c */ /* 0x040fe40001fa4270 */
[----:B------:R-:W-:-:S11]  /*5fa0*/  ISETP.GT.AND P3, PT, R3, 0x8, P3 ;  /* 0x000000080300780c */ /* 0x000fd60001f64270 */
[----:B0-----:R-:W-:Y:S02]  /*5fb0*/  @P5 IMAD.MOV.U32 R4, RZ, RZ, R6 ;  /* 0x000000ffff045224 */ /* 0x001fe400078e0006 */
[----:B------:R-:W-:-:S05]  /*5fc0*/  @P5 IMAD.MOV.U32 R5, RZ, RZ, R7 ;  /* 0x000000ffff055224 */ /* 0x000fca00078e0007 */
[----:B------:R0:W-:Y:S01]  /*5fd0*/  @P5 STG.E.U16 desc[UR38][R4.64+0xe0], R80 ;  /* 0x0000e05004005986 */ /* 0x0001e2000c101526 */
[C---:B------:R-:W-:Y:S02]  /*5fe0*/  ISETP.GT.AND P5, PT, R3.reuse, RZ, P0 ;  /* 0x000000ff0300720c */ /* 0x040fe400007a4270 */
[----:B------:R-:W-:Y:S01]  /*5ff0*/  ISETP.GT.AND P0, PT, R3, 0x8, P0 ;  /* 0x000000080300780c */ /* 0x000fe20000704270 */
[----:B0-----:R-:W-:Y:S02]  /*6000*/  @P4 IMAD.MOV.U32 R4, RZ, RZ, R6 ;  /* 0x000000ffff044224 */ /* 0x001fe400078e0006 */
[----:B------:R-:W-:-:S05]  /*6010*/  @P4 IMAD.MOV.U32 R5, RZ, RZ, R7 ;  /* 0x000000ffff054224 */ /* 0x000fca00078e0007 */
[----:B------:R0:W-:Y:S01]  /*6020*/  @P4 STG.E.U16 desc[UR38][R4.64+0xe2], R81 ;  /* 0x0000e25104004986 */ /* 0x0001e2000c101526 */
[C---:B------:R-:W-:Y:S02]  /*6030*/  ISETP.GT.AND P4, PT, R3.reuse, RZ, P1 ;  /* 0x000000ff0300720c */ /* 0x040fe40000f84270 */
[----:B------:R-:W-:Y:S01]  /*6040*/  ISETP.GT.AND P1, PT, R3, 0x8, P1 ;  /* 0x000000080300780c */ /* 0x000fe20000f24270 */
[----:B0-----:R-:W-:Y:S02]  /*6050*/  @P3 IMAD.MOV.U32 R4, RZ, RZ, R8 ;  /* 0x000000ffff043224 */ /* 0x001fe400078e0008 */
[----:B------:R-:W-:-:S05]  /*6060*/  @P3 IMAD.MOV.U32 R5, RZ, RZ, R9 ;  /* 0x000000ffff053224 */ /* 0x000fca00078e0009 */
[----:B------:R0:W-:Y:S02]  /*6070*/  @P3 STG.E.U16 desc[UR38][R4.64+0xe0], R82 ;  /* 0x0000e05204003986 */ /* 0x0001e4000c101526 */
[----:B0-----:R-:W-:Y:S02]  /*6080*/  @P2 IMAD.MOV.U32 R4, RZ, RZ, R8 ;  /* 0x000000ffff042224 */ /* 0x001fe400078e0008 */
[----:B------:R-:W-:-:S05]  /*6090*/  @P2 IMAD.MOV.U32 R5, RZ, RZ, R9 ;  /* 0x000000ffff052224 */ /* 0x000fca00078e0009 */
[----:B------:R0:W-:Y:S02]  /*60a0*/  @P2 STG.E.U16 desc[UR38][R4.64+0xe2], R83 ;  /* 0x0000e25304002986 */ /* 0x0001e4000c101526 */
[----:B0-----:R-:W-:Y:S02]  /*60b0*/  @P4 IMAD.MOV.U32 R4, RZ, RZ, R6 ;  /* 0x000000ffff044224 */ /* 0x001fe400078e0006 */
[----:B------:R-:W-:-:S05]  /*60c0*/  @P4 IMAD.MOV.U32 R5, RZ, RZ, R7 ;  /* 0x000000ffff054224 */ /* 0x000fca00078e0007 */
[----:B------:R0:W-:Y:S04]  /*60d0*/  @P4 STG.E.U16 desc[UR38][R4.64+0xf0], R84 ;  /* 0x0000f05404004986 */ /* 0x0001e8000c101526 */
[----:B------:R1:W-:Y:S01]  /*60e0*/  @P5 STG.E.U16 desc[UR38][R6.64+0xf2], R85 ;  /* 0x0000f25506005986 */ /* 0x0003e2000c101526 */
[----:B0-----:R-:W-:Y:S02]  /*60f0*/  @P1 IMAD.MOV.U32 R4, RZ, RZ, R8 ;  /* 0x000000ffff041224 */ /* 0x001fe400078e0008 */
[----:B------:R-:W-:-:S05]  /*6100*/  @P1 IMAD.MOV.U32 R5, RZ, RZ, R9 ;  /* 0x000000ffff051224 */ /* 0x000fca00078e0009 */
[----:B------:R1:W-:Y:S04]  /*6110*/  @P1 STG.E.U16 desc[UR38][R4.64+0xf0], R86 ;  /* 0x0000f05604001986 */ /* 0x0003e8000c101526 */
[----:B------:R1:W-:Y:S02]  /*6120*/  @P0 STG.E.U16 desc[UR38][R8.64+0xf2], R87 ;  /* 0x0000f25708000986 */ /* 0x0003e4000c101526 */
.L_x_158:
[----:B------:R-:W-:Y:S05]  /*6130*/  BSYNC B0 ;  /* 0x0000000000007941 */ /* 0x000fea0003800000 */
.L_x_32:
[----:B------:R-:W-:Y:S01]  /*6140*/  IADD3 R16, P0, R16, UR36, RZ ;  /* 0x0000002410107c10 */ /* 0x000fe2000ff1e0ff */
[----:B------:R-:W-:Y:S01]  /*6150*/  ULDC.64 UR4, c[0x0][0x650] ;  /* 0x0001940000047ab9 */ /* 0x000fe20000000a00 */
[----:B------:R-:W-:Y:S01]  /*6160*/  PRMT R3, RZ, 0x7610, R3 ;  /* 0x00007610ff037816 */ /* 0x000fe20000000003 */
[----:B------:R-:W-:Y:S01]  /*6170*/  IMAD.MOV.U32 R100, RZ, RZ, -0x1 ;  /* 0xffffffffff647424 */ /* 0x000fe200078e00ff */
[----:B------:R-:W-:Y:S01]  /*6180*/  IADD3.X R17, R17, UR42, RZ, P0, !PT ;  /* 0x0000002a11117c10 */ /* 0x000fe200087fe4ff */
[----:B------:R-:W-:Y:S01]  /*6190*/  IMAD.MOV.U32 R101, RZ, RZ, -0x1 ;  /* 0xffffffffff657424 */ /* 0x000fe200078e00ff */
[----:B------:R-:W-:-:S04]  /*61a0*/  ISETP.GE.U32.AND P0, PT, R16, UR4, PT ;  /* 0x0000000410007c0c */ /* 0x000fc8000bf06070 */
[----:B------:R-:W-:-:S13]  /*61b0*/  ISETP.GE.U32.AND.EX P0, PT, R17, UR5, PT, P0 ;  /* 0x0000000511007c0c */ /* 0x000fda000bf06100 */
[----:B------:R-:W-:Y:S05]  /*61c0*/  @P0 BRA `(.L_x_159) ;  /* 0x00000004004c0947 */ /* 0x000fea0003800000 */
[----:B------:R-:W0:Y:S01]  /*61d0*/  LDC.64 R10, c[0x0][0x628] ;  /* 0x00018a00ff0a7b82 */ /* 0x000e220000000a00 */
[----:B---3--:R-:W3:Y:S01]  /*61e0*/  S2R R12, SR_CTAID.X ;  /* 0x00000000000c7919 */ /* 0x008ee20000002500 */
[----:B-12-4-:R-:W-:Y:S02]  /*61f0*/  IMAD.MOV.U32 R8, RZ, RZ, R16 ;  /* 0x000000ffff087224 */ /* 0x016fe400078e0010 */
[----:B------:R-:W-:Y:S01]  /*6200*/  IMAD.MOV.U32 R9, RZ, RZ, R17 ;  /* 0x000000ffff097224 */ /* 0x000fe200078e0011 */
[----:B------:R-:W1:Y:S03]  /*6210*/  S2R R20, SR_CTAID.Y ;  /* 0x0000000000147919 */ /* 0x000e660000002600 */
[----:B------:R-:W2:Y:S08]  /*6220*/  LDC R0, c[0x0][0x630] ;  /* 0x00018c00ff007b82 */ /* 0x000eb00000000800 */
[----:B------:R-:W4:Y:S01]  /*6230*/  LDC.64 R14, c[0x0][0x620] ;  /* 0x00018800ff0e7b82 */ /* 0x000f220000000a00 */
[----:B0-----:R-:W-:-:S04]  /*6240*/  ISETP.NE.U32.AND P0, PT, R10, RZ, PT ;  /* 0x000000ff0a00720c */ /* 0x001fc80003f05070 */
[----:B------:R-:W-:-:S13]  /*6250*/  ISETP.NE.AND.EX P0, PT, R11, RZ, PT, P0 ;  /* 0x000000ff0b00720c */ /* 0x000fda0003f05300 */
[----:B-1234-:R-:W-:Y:S05]  /*6260*/  @!P0 BRA `(.L_x_160) ;  /* 0x0000000000288947 */ /* 0x01efea0003800000 */
        /* <DEDUP_REMOVED lines=10> */
.L_x_160:
[-CC-:B------:R-:W-:Y:S01]  /*6310*/  SHF.R.U64 R101, R8, R0.reuse, R9.reuse ;  /* 0x0000000008657219 */ /* 0x180fe20000001209 */
[----:B------:R-:W0:Y:S01]  /*6320*/  LDC.64 R26, c[0x0][0x640] ;  /* 0x00019000ff1a7b82 */ /* 0x000e220000000a00 */
[----:B------:R-:W-:Y:S01]  /*6330*/  SHF.R.U32.HI R0, RZ, R0, R9 ;  /* 0x00000000ff007219 */ /* 0x000fe20000011609 */
[----:B------:R-:W-:Y:S01]  /*6340*/  ULDC UR4, c[0x0][0x150] ;  /* 0x0000540000047ab9 */ /* 0x000fe20000000800 */
[----:B------:R-:W-:Y:S02]  /*6350*/  IADD3 R3, P0, RZ, -R101, RZ ;  /* 0x80000065ff037210 */ /* 0x000fe40007f1e0ff */
[----:B------:R-:W-:-:S03]  /*6360*/  I2FP.F32.U32 R7, R12 ;  /* 0x0000000c00077245 */ /* 0x000fc60000201000 */
[----:B------:R-:W1:Y:S01]  /*6370*/  LDC R6, c[0x0][0x618] ;  /* 0x00018600ff067b82 */ /* 0x000e620000000800 */
[----:B------:R-:W-:Y:S02]  /*6380*/  IMAD.X R5, RZ, RZ, ~R0, P0 ;  /* 0x000000ffff057224 */ /* 0x000fe400000e0e00 */
[----:B------:R-:W-:Y:S01]  /*6390*/  FMUL R7, R7, UR4 ;  /* 0x0000000407077c20 */ /* 0x000fe20008400000 */
[----:B------:R-:W-:Y:S01]  /*63a0*/  ULDC UR4, c[0x0][0x154] ;  /* 0x0000550000047ab9 */ /* 0x000fe20000000800 */
[-C--:B------:R-:W-:Y:S02]  /*63b0*/  IMAD R0, R5, R14.reuse, RZ ;  /* 0x0000000e05007224 */ /* 0x080fe400078e02ff */
[C---:B------:R-:W-:Y:S01]  /*63c0*/  IMAD.WIDE.U32 R4, R3.reuse, R14, R16 ;  /* 0x0000000e03047225 */ /* 0x040fe200078e0010 */
[----:B------:R-:W2:Y:S01]  /*63d0*/  LDC R8, c[0x0][0x608] ;  /* 0x00018200ff087b82 */ /* 0x000ea20000000800 */
[----:B------:R-:W3:Y:S02]  /*63e0*/  F2I.U32.TRUNC.NTZ R7, R7 ;  /* 0x0000000700077305 */ /* 0x000ee4000020f000 */
[----:B------:R-:W-:Y:S01]  /*63f0*/  IMAD R3, R3, R15, R0 ;  /* 0x0000000f03037224 */ /* 0x000fe200078e0200 */
[----:B------:R-:W-:-:S03]  /*6400*/  I2FP.F32.U32 R0, R20 ;  /* 0x0000001400007245 */ /* 0x000fc60000201000 */
[----:B------:R-:W-:Y:S01]  /*6410*/  IMAD.IADD R3, R5, 0x1, R3 ;  /* 0x0000000105037824 */ /* 0x000fe200078e0203 */
[----:B------:R-:W4:Y:S01]  /*6420*/  LDC R11, c[0x0][0x658] ;  /* 0x00019600ff0b7b82 */ /* 0x000f220000000800 */
[----:B0-----:R-:W-:-:S04]  /*6430*/  ISETP.NE.U32.AND P0, PT, R26, RZ, PT ;  /* 0x000000ff1a00720c */ /* 0x001fc80003f05070 */
[----:B------:R-:W-:-:S03]  /*6440*/  ISETP.NE.AND.EX P0, PT, R27, RZ, PT, P0 ;  /* 0x000000ff1b00720c */ /* 0x000fc60003f05300 */
[----:B------:R-:W0:Y:S01]  /*6450*/  LDC R9, c[0x0][0x144] ;  /* 0x00005100ff097b82 */ /* 0x000e220000000800 */
[-C--:B-1----:R-:W-:Y:S01]  /*6460*/  SHF.R.U64 R10, R4, R6.reuse, R3 ;  /* 0x00000006040a7219 */ /* 0x082fe20000001203 */
[----:B---3--:R-:W-:Y:S01]  /*6470*/  IMAD.MOV R7, RZ, RZ, -R7 ;  /* 0x000000ffff077224 */ /* 0x008fe200078e0a07 */
[----:B------:R-:W-:Y:S01]  /*6480*/  SHF.R.U32.HI R3, RZ, R6, R3 ;  /* 0x00000006ff037219 */ /* 0x000fe20000011603 */
[----:B------:R-:W-:-:S04]  /*6490*/  FMUL R6, R0, UR4 ;  /* 0x0000000400067c20 */ /* 0x000fc80008400000 */
[----:B------:R-:W1:Y:S01]  /*64a0*/  LDC R21, c[0x0][0x148] ;  /* 0x00005200ff157b82 */ /* 0x000e620000000800 */
[----:B------:R3:W0:Y:S01]  /*64b0*/  F2I.U32.TRUNC.NTZ R14, R6 ;  /* 0x00000006000e7305 */ /* 0x000622000020f000 */
[-CC-:B--2---:R-:W-:Y:S02]  /*64c0*/  SHF.R.U64 R13, R10, R8.reuse, R3.reuse ;  /* 0x000000080a0d7219 */ /* 0x184fe40000001203 */
[----:B------:R-:W-:-:S04]  /*64d0*/  SHF.R.U32.HI R0, RZ, R8, R3 ;  /* 0x00000008ff007219 */ /* 0x000fc80000011603 */
[----:B-----5:R-:W2:Y:S01]  /*64e0*/  LDC R24, c[0x0][0x648] ;  /* 0x00019200ff187b82 */ /* 0x020ea20000000800 */
[-CC-:B----4-:R-:W-:Y:S02]  /*64f0*/  SHF.R.U64 R15, R13, R11.reuse, R0.reuse ;  /* 0x0000000b0d0f7219 */ /* 0x190fe40000001200 */
[----:B------:R-:W-:-:S03]  /*6500*/  SHF.R.U32.HI R5, RZ, R11, R0 ;  /* 0x0000000bff057219 */ /* 0x000fc60000011600 */
[----:B------:R-:W-:Y:S02]  /*6510*/  IMAD.MOV.U32 R4, RZ, RZ, R15 ;  /* 0x000000ffff047224 */ /* 0x000fe400078e000f */
[----:B------:R-:W4:Y:S01]  /*6520*/  LDC R28, c[0x0][0x638] ;  /* 0x00018e00ff1c7b82 */ /* 0x000f220000000800 */
[----:B0-----:R-:W-:-:S07]  /*6530*/  IMAD R25, R9, R7, R12 ;  /* 0x0000000709197224 */ /* 0x001fce00078e020c */
[----:B------:R-:W0:Y:S08]  /*6540*/  LDC R29, c[0x0][0x610] ;  /* 0x00018400ff1d7b82 */ /* 0x000e300000000800 */
[----:B------:R-:W0:Y:S01]  /*6550*/  LDC R30, c[0x0][0x600] ;  /* 0x00018000ff1e7b82 */ /* 0x000e220000000800 */
[----:B-123--:R-:W-:Y:S05]  /*6560*/  @!P0 BRA `(.L_x_161) ;  /* 0x0000000000288947 */ /* 0x00efea0003800000 */
[----:B------:R-:W1:Y:S02]  /*6570*/  LDC R0, c[0x0][0x64c] ;  /* 0x00019300ff007b82 */ /* 0x000e640000000800 */
[----:B-1----:R-:W-:-:S05]  /*6580*/  IADD3 R3, P0, R15, R0, RZ ;  /* 0x000000000f037210 */ /* 0x002fca0007f1e0ff */
        /* <DEDUP_REMOVED lines=8> */
.L_x_161:
[----:B------:R-:W-:Y:S01]  /*6610*/  ISETP.NE.AND P0, PT, R2, 0x1, PT ;  /* 0x000000010200780c */ /* 0x000fe20003f05270 */
[----:B------:R-:W-:Y:S01]  /*6620*/  IMAD.MOV R14, RZ, RZ, -R14 ;  /* 0x000000ffff0e7224 */ /* 0x000fe200078e0a0e */
[----:B------:R-:W-:Y:S02]  /*6630*/  SHF.R.U64 R3, R4, R24, R5 ;  /* 0x0000001804037219 */ /* 0x000fe40000001205 */
[----:B------:R-:W-:Y:S02]  /*6640*/  LOP3.LUT R0, R13, R98, RZ, 0xc0, !PT ;  /* 0x000000620d007212 */ /* 0x000fe400078ec0ff */
[----:B------:R-:W-:Y:S01]  /*6650*/  LOP3.LUT R10, R10, R97, RZ, 0xc0, !PT ;  /* 0x000000610a0a7212 */ /* 0x000fe200078ec0ff */
[----:B------:R-:W-:Y:S02]  /*6660*/  IMAD.MOV R4, RZ, RZ, -R3 ;  /* 0x000000ffff047224 */ /* 0x000fe400078e0a03 */
[----:B------:R-:W-:Y:S02]  /*6670*/  IMAD R0, R93, R3, R0 ;  /* 0x000000035d007224 */ /* 0x000fe400078e0200 */
[----:B----4-:R-:W-:-:S02]  /*6680*/  IMAD R3, R4, R28, R15 ;  /* 0x0000001c04037224 */ /* 0x010fc400078e020f */
[----:B------:R-:W-:Y:S02]  /*6690*/  @P0 IMAD R25, R21, R14, R20 ;  /* 0x0000000e15190224 */ /* 0x000fe400078e0214 */
[----:B0-----:R-:W-:Y:S02]  /*66a0*/  IMAD R5, R3, R30, R10 ;  /* 0x0000001e03057224 */ /* 0x001fe400078e020a */
[----:B------:R-:W-:Y:S02]  /*66b0*/  IMAD R0, R0, R29, R25 ;  /* 0x0000001d00007224 */ /* 0x000fe400078e0219 */
[----:B------:R-:W-:-:S03]  /*66c0*/  IMAD.MOV.U32 R4, RZ, RZ, 0x1 ;  /* 0x00000001ff047424 */ /* 0x000fc600078e00ff */
[----:B------:R-:W-:Y:S02]  /*66d0*/  SEL R100, R5, R0, !P0 ;  /* 0x0000000005647207 */ /* 0x000fe40004000000 */
[----:B------:R-:W-:Y:S02]  /*66e0*/  PRMT R3, R4, 0x7610, R3 ;  /* 0x0000761004037816 */ /* 0x000fe40000000003 */
[----:B------:R-:W-:-:S07]  /*66f0*/  SEL R0, R0, R5, !P0 ;  /* 0x0000000500007207 */ /* 0x000fce0004000000 */
.L_x_159:
[----:B------:R-:W-:Y:S01]  /*6700*/  UIADD3 UR41, UR43, UR41, URZ ;  /* 0x000000292b297290 */ /* 0x000fe2000fffe03f */
[----:B------:R-:W-:Y:S01]  /*6710*/  LOP3.LUT P0, RZ, R3, 0xff, RZ, 0xc0, !PT ;  /* 0x000000ff03ff7812 */ /* 0x000fe2000780c0ff */
[----:B------:R-:W-:Y:S02]  /*6720*/  IMAD.MOV.U32 R103, RZ, RZ, R0 ;  /* 0x000000ffff677224 */ /* 0x000fe400078e0000 */
[----:B------:R-:W-:Y:S02]  /*6730*/  USHF.R.U32.HI UR4, URZ, 0x1, UR41 ;  /* 0x000000013f047899 */ /* 0x000fe40008011629 */
[----:B------:R-:W-:Y:S02]  /*6740*/  UISETP.GT.U32.AND UP1, UPT, UR41, 0x1, UPT ;  /* 0x000000012900788c */ /* 0x000fe4000bf24070 */
[----:B------:R-:W-:Y:S02]  /*6750*/  ULOP3.LUT UR4, UR4, 0x1, URZ, 0xc0, !UPT ;  /* 0x0000000104047892 */ /* 0x000fe4000f8ec03f */
[----:B------:R-:W-:-:S02]  /*6760*/  UISETP.LT.U32.AND UP1, UPT, UR43, 0x2, UP1 ;  /* 0x000000022b00788c */ /* 0x000fc40008f21070 */
[----:B------:R-:W-:Y:S02]  /*6770*/  UISETP.NE.U32.AND UP0, UPT, UR4, 0x1, UPT ;  /* 0x000000010400788c */ /* 0x000fe4000bf05070 */
[----:B------:R-:W-:Y:S02]  /*6780*/  USEL UR5, URZ, 0x1, !UP1 ;  /* 0x000000013f057887 */ /* 0x000fe4000c800000 */
[----:B------:R-:W-:Y:S02]  /*6790*/  UISETP.GT.U32.AND UP0, UPT, UR43, 0x1, !UP0 ;  /* 0x000000012b00788c */ /* 0x000fe4000c704070 */
[----:B------:R-:W-:Y:S02]  /*67a0*/  ULOP3.LUT UR41, UR41, 0x1, URZ, 0xc0, !UPT ;  /* 0x0000000129297892 */ /* 0x000fe4000f8ec03f */
[----:B------:R-:W-:-:S04]  /*67b0*/  USEL UR4, URZ, 0x1, !UP0 ;  /* 0x000000013f047887 */ /* 0x000fc8000c000000 */
[----:B------:R-:W-:Y:S01]  /*67c0*/  ULOP3.LUT UR40, UR4, UR40, UR5, 0x96, !UPT ;  /* 0x0000002804287292 */ /* 0x000fe2000f8e9605 */
[----:B------:R-:W-:Y:S11]  /*67d0*/  @P0 BRA `(.L_x_162) ;  /* 0xffffffac00200947 */ /* 0x000ff6000383ffff */
[----:B------:R-:W-:Y:S05]  /*67e0*/  EXIT ;  /* 0x000000000000794d */ /* 0x000fea0003800000 */
.L_x_7:
        /* <DEDUP_REMOVED lines=26> */
.L_x_164:
[----:B------:R-:W0:Y:S01]  /*6990*/  LDC.64 R28, c[0x0][0x640] ;  /* 0x00019000ff1c7b82 */ /* 0x000e220000000a00 */
[-CC-:B------:R-:W-:Y:S01]  /*69a0*/  SHF.R.U64 R22, R14, R6.reuse, R15.reuse ;  /* 0x000000060e167219 */ /* 0x180fe2000000120f */
[----:B------:R-:W-:Y:S01]  /*69b0*/  IMAD.MOV.U32 R30, RZ, RZ, 0x1 ;  /* 0x00000001ff1e7424 */ /* 0x000fe200078e00ff */
[----:B------:R-:W-:Y:S02]  /*69c0*/  SHF.R.U32.HI R6, RZ, R6, R15 ;  /* 0x00000006ff067219 */ /* 0x000fe4000001160f */
[----:B------:R-:W-:-:S03]  /*69d0*/  IADD3 R13, P0, RZ, -R22, RZ ;  /* 0x80000016ff0d7210 */ /* 0x000fc60007f1e0ff */
[----:B------:R-:W1:Y:S02]  /*69e0*/  LDC R12, c[0x0][0x618] ;  /* 0x00018600ff0c7b82 */ /* 0x000e640000000800 */
[----:B------:R-:W-:-:S04]  /*69f0*/  IMAD.X R11, RZ, RZ, ~R6, P0 ;  /* 0x000000ffff0b7224 */ /* 0x000fc800000e0e06 */
[-C--:B------:R-:W-:Y:S02]  /*6a00*/  IMAD R6, R11, R24.reuse, RZ ;  /* 0x000000180b067224 */ /* 0x080fe400078e02ff */
[----:B------:R-:W2:Y:S01]  /*6a10*/  LDC R14, c[0x0][0x608] ;  /* 0x00018200ff0e7b82 */ /* 0x000ea20000000800 */
[----:B------:R-:W-:-:S04]  /*6a20*/  IMAD.WIDE.U32 R10, R13, R24, R16 ;  /* 0x000000180d0a7225 */ /* 0x000fc800078e0010 */
[----:B------:R-:W-:-:S03]  /*6a30*/  IMAD R13, R13, R25, R6 ;  /* 0x000000190d0d7224 */ /* 0x000fc600078e0206 */
[----:B------:R-:W3:Y:S01]  /*6a40*/  LDC R27, c[0x0][0x658] ;  /* 0x00019600ff1b7b82 */ /* 0x000ee20000000800 */
[----:B------:R-:W-:Y:S01]  /*6a50*/  IMAD.IADD R11, R11, 0x1, R13 ;  /* 0x000000010b0b7824 */ /* 0x000fe200078e020d */
[----:B0-----:R-:W-:-:S04]  /*6a60*/  ISETP.NE.U32.AND P0, PT, R28, RZ, PT ;  /* 0x000000ff1c00720c */ /* 0x001fc80003f05070 */
[----:B------:R-:W-:Y:S02]  /*6a70*/  ISETP.NE.AND.EX P0, PT, R29, RZ, PT, P0 ;  /* 0x000000ff1d00720c */ /* 0x000fe40003f05300 */
[----:B------:R-:W0:Y:S01]  /*6a80*/  LDC R20, c[0x0][0x600] ;  /* 0x00018000ff147b82 */ /* 0x000e220000000800 */
[-CC-:B-1----:R-:W-:Y:S01]  /*6a90*/  SHF.R.U64 R8, R10, R12.reuse, R11.reuse ;  /* 0x0000000c0a087219 */ /* 0x182fe2000000120b */
[----:B------:R-:W-:Y:S01]  /*6aa0*/  IMAD.MOV.U32 R10, RZ, RZ, -0x1 ;  /* 0xffffffffff0a7424 */ /* 0x000fe200078e00ff */
[----:B------:R-:W-:-:S05]  /*6ab0*/  SHF.R.U32.HI R11, RZ, R12, R11 ;  /* 0x0000000cff0b7219 */ /* 0x000fca000001160b */
[----:B------:R-:W1:Y:S01]  /*6ac0*/  LDC R24, c[0x0][0x648] ;  /* 0x00019200ff187b82 */ /* 0x000e620000000800 */
[-CC-:B--2---:R-:W-:Y:S02]  /*6ad0*/  SHF.R.U64 R21, R8, R14.reuse, R11.reuse ;  /* 0x0000000e08157219 */ /* 0x184fe4000000120b */
[----:B------:R-:W-:-:S05]  /*6ae0*/  SHF.R.U32.HI R6, RZ, R14, R11 ;  /* 0x0000000eff067219 */ /* 0x000fca000001160b */
[----:B------:R-:W2:Y:S01]  /*6af0*/  LDC R26, c[0x0][0x638] ;  /* 0x00018e00ff1a7b82 */ /* 0x000ea20000000800 */
[-C--:B---3--:R-:W-:Y:S02]  /*6b00*/  SHF.L.U32 R10, R10, R27.reuse, RZ ;  /* 0x0000001b0a0a7219 */ /* 0x088fe400000006ff */
[-CC-:B------:R-:W-:Y:S02]  /*6b10*/  SHF.R.U64 R25, R21, R27.reuse, R6.reuse ;  /* 0x0000001b15197219 */ /* 0x180fe40000001206 */
[----:B------:R-:W-:Y:S02]  /*6b20*/  LOP3.LUT R32, RZ, R10, RZ, 0x33, !PT ;  /* 0x0000000aff207212 */ /* 0x000fe400078e33ff */
[----:B------:R-:W-:Y:S01]  /*6b30*/  SHF.R.U32.HI R11, RZ, R27, R6 ;  /* 0x0000001bff0b7219 */ /* 0x000fe20000011606 */
[----:B------:R-:W3:Y:S01]  /*6b40*/  LDC R31, c[0x0][0x610] ;  /* 0x00018400ff1f7b82 */ /* 0x000ee20000000800 */
[----:B------:R-:W-:Y:S01]  /*6b50*/  IMAD.MOV.U32 R10, RZ, RZ, R25 ;  /* 0x000000ffff0a7224 */ /* 0x000fe200078e0019 */
[----:B------:R-:W-:Y:S06]  /*6b60*/  @!P0 BRA `(.L_x_165) ;  /* 0x0000000000288947 */ /* 0x000fec0003800000 */
        /* <DEDUP_REMOVED lines=10> */
.L_x_165:
[----:B------:R-:W-:Y:S02]  /*6c10*/  ISETP.NE.AND P0, PT, R2, 0x1, PT ;  /* 0x000000010200780c */ /* 0x000fe40003f05270 */
[----:B-1----:R-:W-:Y:S01]  /*6c20*/  SHF.R.U64 R6, R10, R24, R11 ;  /* 0x000000180a067219 */ /* 0x002fe2000000120b */
[----:B0-----:R-:W-:Y:S01]  /*6c30*/  VIADD R11, R20, 0xffffffff ;  /* 0xffffffff140b7836 */ /* 0x001fe20000000000 */
[----:B------:R-:W-:Y:S02]  /*6c40*/  SHF.L.U32 R30, R30, R27, RZ ;  /* 0x0000001b1e1e7219 */ /* 0x000fe400000006ff */
[----:B------:R-:W-:Y:S01]  /*6c50*/  LOP3.LUT R5, R21, R32, RZ, 0xc0, !PT ;  /* 0x0000002015057212 */ /* 0x000fe200078ec0ff */
[----:B------:R-:W-:-:S04]  /*6c60*/  IMAD.MOV R10, RZ, RZ, -R6 ;  /* 0x000000ffff0a7224 */ /* 0x000fc800078e0a06 */
[----:B------:R-:W-:Y:S01]  /*6c70*/  IMAD R6, R30, R6, R5 ;  /* 0x000000061e067224 */ /* 0x000fe200078e0205 */
[----:B------:R-:W-:Y:S01]  /*6c80*/  LOP3.LUT R5, R8, R11, RZ, 0xc0, !PT ;  /* 0x0000000b08057212 */ /* 0x000fe200078ec0ff */
[----:B------:R-:W-:Y:S02]  /*6c90*/  @P0 IMAD R7, R9, R23, R4 ;  /* 0x0000001709070224 */ /* 0x000fe400078e0204 */
[----:B--2---:R-:W-:Y:S02]  /*6ca0*/  IMAD R4, R10, R26, R25 ;  /* 0x0000001a0a047224 */ /* 0x004fe400078e0219 */
[----:B---3--:R-:W-:Y:S02]  /*6cb0*/  IMAD R7, R6, R31, R7 ;  /* 0x0000001f06077224 */ /* 0x008fe400078e0207 */
[----:B------:R-:W-:Y:S02]  /*6cc0*/  IMAD R4, R4, R20, R5 ;  /* 0x0000001404047224 */ /* 0x000fe400078e0205 */
[----:B------:R-:W-:-:S02]  /*6cd0*/  IMAD.MOV.U32 R8, RZ, RZ, 0x1 ;  /* 0x00000001ff087424 */ /* 0x000fc400078e00ff */
[----:B------:R-:W-:Y:S01]  /*6ce0*/  IMAD.MOV.U32 R6, RZ, RZ, R22 ;  /* 0x000000ffff067224 */ /* 0x000fe200078e0016 */
[----:B------:R-:W-:Y:S02]  /*6cf0*/  SEL R20, R4, R7, !P0 ;  /* 0x0000000704147207 */ /* 0x000fe40004000000 */
[----:B------:R-:W-:-:S07]  /*6d00*/  SEL R21, R7, R4, !P0 ;  /* 0x0000000407157207 */ /* 0x000fce0004000000 */
.L_x_163:
[----:B------:R-:W-:-:S08]  /*6d10*/  NOP ;  /* 0x0000000000007918 */ /* 0x000fd00000000000 */
[----:B------:R-:W0:-:S00]  /*6d20*/  USETMAXREG.DEALLOC.CTAPOOL 0x28 ;  /* 0x00000028000079c8 */ /* 0x000e0000080e0500 */
[----:B0-----:R-:W-:-:S13]  /*6d30*/  ISETP.NE.AND P0, PT, R3, RZ, PT ;  /* 0x000000ff0300720c */ /* 0x001fda0003f05270 */
[----:B------:R-:W-:Y:S05]  /*6d40*/  @P0 EXIT ;  /* 0x000000000000094d */ /* 0x000fea0003800000 */
[----:B------:R-:W-:Y:S01]  /*6d50*/  LOP3.LUT P0, RZ, R8, 0xff, RZ, 0xc0, !PT ;  /* 0x000000ff08ff7812 */ /* 0x000fe2000780c0ff */
[----:B------:R-:W-:Y:S02]  /*6d60*/  IMAD.MOV.U32 R3, RZ, RZ, 0x1 ;  /* 0x00000001ff037424 */ /* 0x000fe400078e00ff */
[----:B------:R-:W-:-:S10]  /*6d70*/  IMAD.MOV.U32 R8, RZ, RZ, RZ ;  /* 0x000000ffff087224 */ /* 0x000fd400078e00ff */
[----:B------:R-:W-:Y:S05]  /*6d80*/  @!P0 BRA `(.L_x_166) ;  /* 0x0000000c004c8947 */ /* 0x000fea0003800000 */
[----:B------:R-:W0:Y:S01]  /*6d90*/  LDC R3, c[0x0][0x28c] ;  /* 0x0000a300ff037b82 */ /* 0x000e220000000800 */
[----:B------:R-:W1:Y:S01]  /*6da0*/  S2R R12, SR_CgaCtaId ;  /* 0x00000000000c7919 */ /* 0x000e620000008800 */
[----:B------:R-:W-:Y:S01]  /*6db0*/  ULDC UR5, c[0x0][0x658] ;  /* 0x0001960000057ab9 */ /* 0x000fe20000000800 */
[----:B------:R-:W-:Y:S01]  /*6dc0*/  UMOV UR6, 0xffffffff ;  /* 0xffffffff00067882 */ /* 0x000fe20000000000 */
[----:B------:R-:W-:Y:S01]  /*6dd0*/  BSSY B0, `(.L_x_166) ;  /* 0x00000ce000007945 */ /* 0x000fe20003800000 */
[----:B------:R-:W-:Y:S01]  /*6de0*/  USHF.L.U32 UR6, UR6, UR5, URZ ;  /* 0x0000000506067299 */ /* 0x000fe2000800063f */
[----:B------:R-:W-:Y:S01]  /*6df0*/  IMAD.MOV.U32 R10, RZ, RZ, 0x1 ;  /* 0x00000001ff0a7424 */ /* 0x000fe200078e00ff */
[----:B------:R-:W-:Y:S01]  /*6e00*/  LOP3.LUT R19, R18, 0x2, RZ, 0xfc, !PT ;  /* 0x0000000212137812 */ /* 0x000fe200078efcff */
[----:B------:R-:W-:Y:S01]  /*6e10*/  IMAD.MOV.U32 R8, RZ, RZ, RZ ;  /* 0x000000ffff087224 */ /* 0x000fe200078e00ff */
[----:B------:R-:W-:Y:S01]  /*6e20*/  ULDC UR4, c[0x0][0x600] ;  /* 0x0001800000047ab9 */ /* 0x000fe20000000800 */
[----:B------:R-:W-:Y:S01]  /*6e30*/  UMOV UR7, 0x1 ;  /* 0x0000000100077882 */ /* 0x000fe20000000000 */
[----:B------:R-:W-:-:S02]  /*6e40*/  UIADD3 UR13, UR4, -0x1, URZ ;  /* 0xffffffff040d7890 */ /* 0x000fc4000fffe03f */
[----:B------:R-:W-:Y:S02]  /*6e50*/  USHF.L.U32 UR15, UR7, UR5, URZ ;  /* 0x00000005070f7299 */ /* 0x000fe4000800063f */
[----:B------:R-:W-:Y:S01]  /*6e60*/  ULOP3.LUT UR14, URZ, UR6, URZ, 0x33, !UPT ;  /* 0x000000063f0e7292 */ /* 0x000fe2000f8e333f */
[----:B------:R-:W-:Y:S01]  /*6e70*/  ULDC.64 UR22, c[0x0][0x198] ;  /* 0x0000660000167ab9 */ /* 0x000fe20000000a00 */
[----:B0-----:R-:W-:-:S05]  /*6e80*/  VIADD R3, R3, 0x3f ;  /* 0x0000003f03037836 */ /* 0x001fca0000000000 */
[----:B------:R-:W-:-:S04]  /*6e90*/  SHF.R.S32.HI R4, RZ, 0x1f, R3 ;  /* 0x0000001fff047819 */ /* 0x000fc80000011403 */
[----:B------:R-:W-:Y:S01]  /*6ea0*/  LEA.HI R4, R4, R3, RZ, 0x6 ;  /* 0x0000000304047211 */ /* 0x000fe200078f30ff */
[C---:B-1----:R-:W-:Y:S02]  /*6eb0*/  IMAD.SHL.U32 R11, R12.reuse, 0x20, RZ ;  /* 0x000000200c0b7824 */ /* 0x042fe400078e00ff */
[----:B------:R-:W-:Y:S01]  /*6ec0*/  IMAD.SHL.U32 R12, R12, 0x800, RZ ;  /* 0x000008000c0c7824 */ /* 0x000fe200078e00ff */
[----:B------:R-:W-:Y:S01]  /*6ed0*/  SHF.R.S32.HI R9, RZ, 0x6, R4 ;  /* 0x00000006ff097819 */ /* 0x000fe20000011404 */
[----:B------:R-:W-:Y:S01]  /*6ee0*/  IMAD.MOV.U32 R3, RZ, RZ, 0x1 ;  /* 0x00000001ff037424 */ /* 0x000fe200078e00ff */
[----:B------:R-:W-:Y:S02]  /*6ef0*/  LOP3.LUT R11, R11, 0x60, RZ, 0xc0, !PT ;  /* 0x000000600b0b7812 */ /* 0x000fe400078ec0ff */
[----:B------:R-:W-:Y:S01]  /*6f00*/  LOP3.LUT R12, R12, 0x1800, RZ, 0xc0, !PT ;  /* 0x000018000c0c7812 */ /* 0x000fe200078ec0ff */
[----:B------:R-:W-:-:S07]  /*6f10*/  VIADD R13, R9, 0x1 ;  /* 0x00000001090d7836 */ /* 0x000fce0000000000 */
.L_x_177:
[----:B------:R-:W-:-:S03]  /*6f20*/  UMOV UR4, 0xffffffff ;  /* 0xffffffff00047882 */ /* 0x000fc60000000000 */
[----:B------:R-:W-:Y:S05]  /*6f30*/  BRA.DIV UR4, `(.L_x_167) ;  /* 0x0000000e04807947 */ /* 0x000fea000b800000 */
[----:B------:R-:W-:-:S13]  /*6f40*/  ELECT P6, URZ, PT ;  /* 0x00000000003f782f */ /* 0x000fda00038c0000 */
.L_x_186:
[----:B------:R-:W-:Y:S04]  /*6f50*/  BSSY B1, `(.L_x_168) ;  /* 0x0000041000017945 */ /* 0x000fe80003800000 */
[----:B------:R-:W-:Y:S05]  /*6f60*/  @!P6 BRA `(.L_x_169) ;  /* 0x0000000000fce947 */ /* 0x000fea0003800000 */
[----:B------:R-:W0:Y:S02]  /*6f70*/  LDC R4, c[0x0][0x28c] ;  /* 0x0000a300ff047b82 */ /* 0x000e240000000800 */
[----:B0-----:R-:W-:-:S13]  /*6f80*/  ISETP.GE.AND P0, PT, R4, 0x1, PT ;  /* 0x000000010400780c */ /* 0x001fda0003f06270 */
[----:B------:R-:W-:Y:S05]  /*6f90*/  @!P0 BRA `(.L_x_169) ;  /* 0x0000000000f08947 */ /* 0x000fea0003800000 */
[----:B------:R-:W-:Y:S02]  /*6fa0*/  IMAD.SHL.U32 R21, R21, 0x80, RZ ;  /* 0x0000008015157824 */ /* 0x000fe400078e00ff */
[----:B------:R-:W-:Y:S02]  /*6fb0*/  IMAD R20, R20, 0x80, R11 ;  /* 0x0000008014147824 */ /* 0x000fe400078e020b */
[----:B------:R-:W-:Y:S02]  /*6fc0*/  IMAD.MOV.U32 R24, RZ, RZ, RZ ;  /* 0x000000ffff187224 */ /* 0x000fe400078e00ff */
[----:B------:R-:W-:Y:S02]  /*6fd0*/  IMAD.MOV.U32 R4, RZ, RZ, R13 ;  /* 0x000000ffff047224 */ /* 0x000fe400078e000d */
[----:B------:R-:W-:Y:S02]  /*6fe0*/  IMAD.MOV.U32 R5, RZ, RZ, R3 ;  /* 0x000000ffff057224 */ /* 0x000fe400078e0003 */
[----:B------:R-:W-:-:S02]  /*6ff0*/  IMAD.MOV.U32 R7, RZ, RZ, R8 ;  /* 0x000000ffff077224 */ /* 0x000fc400078e0008 */
[----:B------:R-:W-:-:S07]  /*7000*/  VIADD R25, R21, 0x40 ;  /* 0x0000004015197836 */ /* 0x000fce0000000000 */
.L_x_172:
[----:B------:R-:W0:Y:S01]  /*7010*/  S2R R15, SR_CgaCtaId ;  /* 0x00000000000f7919 */ /* 0x000e220000008800 */
[----:B------:R-:W-:Y:S02]  /*7020*/  MOV R14, 0x400 ;  /* 0x00000400000e7802 */ /* 0x000fe40000000f00 */
[----:B------:R-:W-:Y:S02]  /*7030*/  ISETP.NE.AND P1, PT, R0, RZ, PT ;  /* 0x000000ff0000720c */ /* 0x000fe40003f25270 */
[----:B0-----:R-:W-:Y:S02]  /*7040*/  LEA R22, R15, R14, 0x18 ;  /* 0x0000000e0f167211 */ /* 0x001fe400078ec0ff */
[----:B------:R-:W-:-:S09]  /*7050*/  SHF.L.U32 R14, R5, 0x1f, RZ ;  /* 0x0000001f050e7819 */ /* 0x000fd200000006ff */
[----:B------:R-:W0:Y:S01]  /*7060*/  @!P1 LDC R15, c[0x0][0x500] ;  /* 0x00014000ff0f9b82 */ /* 0x000e220000000800 */
[----:B------:R-:W-:-:S04]  /*7070*/  IMAD R23, R7, 0x8, R22 ;  /* 0x0000000807177824 */ /* 0x000fc800078e0216 */
[----:B------:R-:W1:Y:S02]  /*7080*/  SYNCS.PHASECHK.TRANS64.TRYWAIT P0, [R23+URZ+0x10], R14 ;  /* 0x0000100e170075a7 */ /* 0x000e64000800017f */
[----:B-1----:R-:W-:Y:S05]  /*7090*/  @!P0 BRA `(.L_x_170) ;  /* 0x0000000c00488947 */ /* 0x002fea0003800000 */
.L_x_187:
[----:B-1----:R-:W-:Y:S01]  /*70a0*/  PRMT R14, R19, 0x9910, RZ ;  /* 0x00009910130e7816 */ /* 0x002fe200000000ff */
[----:B0-----:R0:W-:Y:S03]  /*70b0*/  @!P1 SYNCS.ARRIVE.TRANS64 RZ, [R23+URZ], R15 ;  /* 0x0000000f17ff99a7 */ /* 0x0011e6000800003f */
[----:B------:R-:W-:-:S13]  /*70c0*/  ISETP.NE.AND P0, PT, R14, 0x2, PT ;  /* 0x000000020e00780c */ /* 0x000fda0003f05270 */
[----:B0-----:R-:W-:Y:S05]  /*70d0*/  @P0 BRA `(.L_x_171) ;  /* 0x0000000000040947 */ /* 0x001fea0003800000 */
[----:B------:R-:W-:Y:S01]  /*70e0*/  BPT.TRAP 0x1 ;  /* 0x000000040000795c */ /* 0x000fe20000300000 */
.L_x_171:
[----:B------:R-:W-:Y:S01]  /*70f0*/  IMAD R14, R7, 0x2000, R12 ;  /* 0x00002000070e7824 */ /* 0x000fe200078e020c */
[----:B------:R-:W-:Y:S01]  /*7100*/  R2UR UR25, R23 ;  /* 0x00000000171972ca */ /* 0x000fe200000e0000 */
[--C-:B------:R-:W-:Y:S01]  /*7110*/  IMAD R15, R7, 0x4000, R22.reuse ;  /* 0x00004000070f7824 */ /* 0x100fe200078e0216 */
[----:B------:R-:W-:Y:S01]  /*7120*/  R2UR UR27, R24 ;  /* 0x00000000181b72ca */ /* 0x000fe200000e0000 */
[----:B------:R-:W-:Y:S01]  /*7130*/  IMAD R14, R14, 0x2, R22 ;  /* 0x000000020e0e7824 */ /* 0x000fe200078e0216 */
[----:B------:R-:W-:Y:S01]  /*7140*/  R2UR UR28, R6 ;  /* 0x00000000061c72ca */ /* 0x000fe200000e0000 */
[----:B------:R-:W-:Y:S01]  /*7150*/  VIADD R4, R4, 0xffffffff ;  /* 0xffffffff04047836 */ /* 0x000fe20000000000 */
[----:B------:R-:W-:Y:S01]  /*7160*/  R2UR UR16, R15 ;  /* 0x000000000f1072ca */ /* 0x000fe200000e0000 */
[----:B------:R-:W-:Y:S01]  /*7170*/  UIADD3 UR4, UP0, UR22, 0xf0, URZ ;  /* 0x000000f016047890 */ /* 0x000fe2000ff1e03f */
[----:B------:R-:W-:Y:S01]  /*7180*/  R2UR UR8, R14 ;  /* 0x000000000e0872ca */ /* 0x000fe200000e0000 */
[----:B------:R-:W-:Y:S01]  /*7190*/  UIADD3 UR30, UP1, UR22, 0x1f0, URZ ;  /* 0x000001f0161e7890 */ /* 0x000fe2000ff3e03f */
[----:B------:R-:W-:Y:S01]  /*71a0*/  R2UR UR26, R21 ;  /* 0x00000000151a72ca */ /* 0x000fe200000e0000 */
[----:B------:R-:W-:Y:S01]  /*71b0*/  UIADD3.X UR5, URZ, UR23, URZ, UP0, !UPT ;  /* 0x000000173f057290 */ /* 0x000fe200087fe43f */
[----:B------:R-:W-:Y:S01]  /*71c0*/  R2UR UR18, R25 ;  /* 0x00000000191272ca */ /* 0x000fe200000e0000 */
[----:B------:R-:W-:Y:S01]  /*71d0*/  VIADD R7, R7, 0x1 ;  /* 0x0000000107077836 */ /* 0x000fe20000000000 */
[----:B------:R-:W-:Y:S01]  /*71e0*/  R2UR UR11, R20 ;  /* 0x00000000140b72ca */ /* 0x000fe200000e0000 */
[----:B------:R-:W-:Y:S01]  /*71f0*/  UIADD3.X UR31, URZ, UR23, URZ, UP1, !UPT ;  /* 0x000000173f1f7290 */ /* 0x000fe20008ffe43f */
[----:B------:R-:W-:Y:S01]  /*7200*/  ISETP.GT.AND P1, PT, R4, 0x1, PT ;  /* 0x000000010400780c */ /* 0x000fe20003f24270 */
[----:B------:R-:W-:Y:S01]  /*7210*/  UMOV UR6, 0x0 ;  /* 0x0000000000067882 */ /* 0x000fe20000000000 */
[C---:B------:R-:W-:Y:S01]  /*7220*/  ISETP.NE.AND P0, PT, R7.reuse, 0x2, PT ;  /* 0x000000020700780c */ /* 0x040fe20003f05270 */
[----:B------:R-:W-:Y:S01]  /*7230*/  UIADD3 UR24, UR16, 0x100, URZ ;  /* 0x0000010010187890 */ /* 0x000fe2000fffe03f */
[----:B------:R-:W-:Y:S01]  /*7240*/  VIADD R24, R24, 0x40 ;  /* 0x0000004018187836 */ /* 0x000fe20000000000 */
[----:B------:R-:W-:Y:S01]  /*7250*/  UIADD3 UR16, UR16, 0x2100, URZ ;  /* 0x0000210010107890 */ /* 0x000fe2000fffe03f */
[----:B------:R-:W-:Y:S01]  /*7260*/  SEL R14, RZ, 0x1, P0 ;  /* 0x00000001ff0e7807 */ /* 0x000fe20000000000 */
[----:B------:R-:W-:Y:S01]  /*7270*/  UIADD3 UR8, UR8, 0x8100, URZ ;  /* 0x0000810008087890 */ /* 0x000fe2000fffe03f */
[----:B------:R-:W-:Y:S01]  /*7280*/  SEL R7, R7, RZ, P0 ;  /* 0x000000ff07077207 */ /* 0x000fe20000000000 */
[----:B------:R-:W-:Y:S01]  /*7290*/  UMOV UR7, 0x10000000 ;  /* 0x1000000000077882 */ /* 0x000fe20000000000 */
[----:B------:R-:W-:Y:S01]  /*72a0*/  UMOV UR17, UR25 ;  /* 0x0000001900117c82 */ /* 0x000fe20008000000 */
[----:B------:R-:W-:Y:S01]  /*72b0*/  UMOV UR19, UR27 ;  /* 0x0000001b00137c82 */ /* 0x000fe20008000000 */
[----:B------:R-:W-:Y:S01]  /*72c0*/  UMOV UR20, UR28 ;  /* 0x0000001c00147c82 */ /* 0x000fe20008000000 */
[----:B------:R0:W-:Y:S01]  /*72d0*/  UTMALDG.3D [UR24], [UR4], desc[UR6] ;  /* 0x00000618040075b4 */ /* 0x0001e20008011000 */
[----:B------:R-:W-:Y:S01]  /*72e0*/  UMOV UR21, 0xf0000 ;  /* 0x000f000000157882 */ /* 0x000fe20000000000 */
[----:B------:R-:W-:Y:S01]  /*72f0*/  UMOV UR9, UR25 ;  /* 0x0000001900097c82 */ /* 0x000fe20008000000 */
[----:B------:R-:W-:Y:S01]  /*7300*/  UMOV UR10, UR27 ;  /* 0x0000001b000a7c82 */ /* 0x000fe20008000000 */
[----:B------:R-:W-:Y:S01]  /*7310*/  UMOV UR12, UR28 ;  /* 0x0000001c000c7c82 */ /* 0x000fe20008000000 */
[----:B------:R-:W-:Y:S01]  /*7320*/  LOP3.LUT R5, R5, R14, RZ, 0x3c, !PT ;  /* 0x0000000e05057212 */ /* 0x000fe200078e3cff */
[----:B------:R0:W-:Y:S01]  /*7330*/  UTMALDG.3D [UR16], [UR4], desc[UR6] ;  /* 0x00000610040075b4 */ /* 0x0001e20008011000 */
[----:B------:R0:W-:Y:S02]  /*7340*/  UTMALDG.3D.MULTICAST [UR8], [UR30], UR21, desc[UR6] ;  /* 0x000006081e0073b4 */ /* 0x0001e40008011815 */
[----:B0-----:R-:W-:Y:S05]  /*7350*/  @P1 BRA `(.L_x_172) ;  /* 0xfffffffc002c1947 */ /* 0x001fea000383ffff */
.L_x_169:
[----:B------:R-:W-:Y:S05]  /*7360*/  BSYNC B1 ;  /* 0x0000000000017941 */ /* 0x000fea0003800000 */
.L_x_168:
[----:B------:R-:W-:Y:S01]  /*7370*/  LOP3.LUT P1, RZ, R10, 0xff, RZ, 0xc0, !PT ;  /* 0x000000ff0aff7812 */ /* 0x000fe2000782c0ff */
[----:B------:R-:W-:Y:S01]  /*7380*/  IMAD.IADD R8, R9, 0x1, R8 ;  /* 0x0000000109087824 */ /* 0x000fe200078e0208 */
[----:B------:R-:W-:Y:S01]  /*7390*/  IADD3 R16, P2, R16, UR36, RZ ;  /* 0x0000002410107c10 */ /* 0x000fe2000ff5e0ff */
[----:B------:R-:W-:Y:S01]  /*73a0*/  ULDC.64 UR4, c[0x0][0x650] ;  /* 0x0001940000047ab9 */ /* 0x000fe20000000a00 */
[----:B------:R-:W-:Y:S01]  /*73b0*/  BSSY B1, `(.L_x_173) ;  /* 0x000006d000017945 */ /* 0x000fe20003800000 */
[----:B------:R-:W-:Y:S01]  /*73c0*/  IMAD.MOV.U32 R21, RZ, RZ, -0x1 ;  /* 0xffffffffff157424 */ /* 0x000fe200078e00ff */
[----:B------:R-:W-:Y:S01]  /*73d0*/  SHF.R.U32.HI R4, RZ, 0x1, R8 ;  /* 0x00000001ff047819 */ /* 0x000fe20000011608 */
[----:B------:R-:W-:Y:S01]  /*73e0*/  IMAD.MOV.U32 R20, RZ, RZ, -0x1 ;  /* 0xffffffffff147424 */ /* 0x000fe200078e00ff */
[----:B------:R-:W-:Y:S02]  /*73f0*/  ISETP.GT.U32.AND P0, PT, R8, 0x1, PT ;  /* 0x000000010800780c */ /* 0x000fe40003f04070 */
[----:B------:R-:W-:-:S02]  /*7400*/  LOP3.LUT R4, R4, 0x1, RZ, 0xc0, !PT ;  /* 0x0000000104047812 */ /* 0x000fc400078ec0ff */
[----:B------:R-:W-:Y:S01]  /*7410*/  ISETP.LT.U32.AND P0, PT, R9, 0x2, P0 ;  /* 0x000000020900780c */ /* 0x000fe20000701070 */
[----:B------:R-:W0:Y:S01]  /*7420*/  @P1 S2R R6, SR_CgaCtaId ;  /* 0x0000000000061919 */ /* 0x000e220000008800 */
[----:B------:R-:W-:Y:S02]  /*7430*/  @P1 MOV R5, 0x400 ;  /* 0x0000040000051802 */ /* 0x000fe40000000f00 */
[----:B------:R-:W-:Y:S02]  /*7440*/  IADD3.X R17, R17, UR42, RZ, P2, !PT ;  /* 0x0000002a11117c10 */ /* 0x000fe400097fe4ff */
[----:B------:R-:W-:Y:S02]  /*7450*/  ISETP.GE.U32.AND P2, PT, R16, UR4, PT ;  /* 0x0000000410007c0c */ /* 0x000fe4000bf46070 */
[----:B------:R-:W-:Y:S02]  /*7460*/  LOP3.LUT R8, R8, 0x1, RZ, 0xc0, !PT ;  /* 0x0000000108087812 */ /* 0x000fe400078ec0ff */
[----:B------:R-:W-:-:S02]  /*7470*/  PRMT R10, RZ, 0x7610, R10 ;  /* 0x00007610ff0a7816 */ /* 0x000fc4000000000a */
[----:B0-----:R-:W-:Y:S01]  /*7480*/  @P1 LEA R5, R6, R5, 0x18 ;  /* 0x0000000506051211 */ /* 0x001fe200078ec0ff */
[----:B------:R-:W-:-:S03]  /*7490*/  IMAD.MOV.U32 R6, RZ, RZ, -0x1 ;  /* 0xffffffffff067424 */ /* 0x000fc600078e00ff */
[----:B------:R0:W-:Y:S01]  /*74a0*/  @P1 SYNCS.ARRIVE.TRANS64.A1T0 RZ, [R5+URZ+0x38], RZ ;  /* 0x000038ff05ff19a7 */ /* 0x0001e2000810003f */
[----:B------:R-:W-:Y:S02]  /*74b0*/  ISETP.NE.U32.AND P1, PT, R4, 0x1, PT ;  /* 0x000000010400780c */ /* 0x000fe40003f25070 */
[----:B------:R-:W-:Y:S02]  /*74c0*/  SEL R4, RZ, 0x1, !P0 ;  /* 0x00000001ff047807 */ /* 0x000fe40004000000 */
[----:B------:R-:W-:Y:S02]  /*74d0*/  ISETP.GE.U32.AND.EX P0, PT, R17, UR5, PT, P2 ;  /* 0x0000000511007c0c */ /* 0x000fe4000bf06120 */
[----:B------:R-:W-:-:S04]  /*74e0*/  ISETP.GT.U32.AND P1, PT, R9, 0x1, !P1 ;  /* 0x000000010900780c */ /* 0x000fc80004f24070 */
[----:B0-----:R-:W-:-:S04]  /*74f0*/  SEL R5, RZ, 0x1, !P1 ;  /* 0x00000001ff057807 */ /* 0x001fc80004800000 */
[--C-:B------:R-:W-:Y:S02]  /*7500*/  LOP3.LUT R3, R5, R3, R4.reuse, 0x96, !PT ;  /* 0x0000000305037212 */ /* 0x100fe400078e9604 */
[----:B------:R-:W-:Y:S01]  /*7510*/  PRMT R4, RZ, 0x7610, R4 ;  /* 0x00007610ff047816 */ /* 0x000fe20000000004 */
[----:B------:R-:W-:Y:S06]  /*7520*/  @P0 BRA `(.L_x_174) ;  /* 0x0000000400540947 */ /* 0x000fec0003800000 */
[----:B------:R-:W0:Y:S01]  /*7530*/  S2R R15, SR_CTAID.X ;  /* 0x00000000000f7919 */ /* 0x000e220000002500 */
[----:B------:R-:W-:Y:S01]  /*7540*/  ULDC.64 UR4, c[0x0][0x628] ;  /* 0x00018a0000047ab9 */ /* 0x000fe20000000a00 */
[----:B------:R-:W-:Y:S01]  /*7550*/  ULDC UR7, c[0x0][0x630] ;  /* 0x00018c0000077ab9 */ /* 0x000fe20000000800 */
[----:B------:R-:W-:Y:S01]  /*7560*/  ISETP.NE.U32.AND P0, PT, RZ, UR4, PT ;  /* 0x00000004ff007c0c */ /* 0x000fe2000bf05070 */
[----:B------:R-:W1:Y:S01]  /*7570*/  S2R R20, SR_CTAID.Y ;  /* 0x0000000000147919 */ /* 0x000e620000002600 */
[----:B------:R-:W-:Y:S01]  /*7580*/  ULDC UR8, c[0x0][0x150] ;  /* 0x0000540000087ab9 */ /* 0x000fe20000000800 */
[----:B------:R-:W-:Y:S01]  /*7590*/  IMAD.MOV.U32 R4, RZ, RZ, R16 ;  /* 0x000000ffff047224 */ /* 0x000fe200078e0010 */
[----:B------:R-:W-:Y:S01]  /*75a0*/  ISETP.NE.AND.EX P0, PT, RZ, UR5, PT, P0 ;  /* 0x00000005ff007c0c */ /* 0x000fe2000bf05300 */
[----:B------:R-:W-:Y:S01]  /*75b0*/  IMAD.MOV.U32 R5, RZ, RZ, R17 ;  /* 0x000000ffff057224 */ /* 0x000fe200078e0011 */
[----:B0-----:R-:W-:-:S11]  /*75c0*/  I2FP.F32.U32 R22, R15 ;  /* 0x0000000f00167245 */ /* 0x001fd60000201000 */
[----:B------:R-:W-:Y:S05]  /*75d0*/  @!P0 BRA `(.L_x_175) ;  /* 0x0000000000288947 */ /* 0x000fea0003800000 */
[----:B------:R-:W-:Y:S02]  /*75e0*/  ULDC UR6, c[0x0][0x634] ;  /* 0x00018d0000067ab9 */ /* 0x000fe40000000800 */
[----:B------:R-:W-:-:S05]  /*75f0*/  IADD3 R5, P0, R16, UR6, RZ ;  /* 0x0000000610057c10 */ /* 0x000fca000ff1e0ff */
[----:B------:R-:W-:-:S04]  /*7600*/  IMAD.X R21, RZ, RZ, R17, P0 ;  /* 0x000000ffff157224 */ /* 0x000fc800000e0611 */
[----:B------:R-:W-:-:S04]  /*7610*/  IMAD.WIDE.U32 R6, R21, UR4, RZ ;  /* 0x0000000415067c25 */ /* 0x000fc8000f8e00ff */
[----:B------:R-:W-:-:S04]  /*7620*/  IMAD.WIDE.U32 R6, P0, R5, UR5, R6 ;  /* 0x0000000505067c25 */ /* 0x000fc8000f800006 */
[----:B------:R-:W-:-:S04]  /*7630*/  IMAD.WIDE.U32 R4, R5, UR4, RZ ;  /* 0x0000000405047c25 */ /* 0x000fc8000f8e00ff */
[----:B------:R-:W-:Y:S01]  /*7640*/  IMAD.MOV.U32 R4, RZ, RZ, R7 ;  /* 0x000000ffff047224 */ /* 0x000fe200078e0007 */
[----:B------:R-:W-:Y:S01]  /*7650*/  IADD3 RZ, P1, R5, R6, RZ ;  /* 0x0000000605ff7210 */ /* 0x000fe20007f3e0ff */
[----:B------:R-:W-:-:S04]  /*7660*/  IMAD.X R5, RZ, RZ, RZ, P0 ;  /* 0x000000ffff057224 */ /* 0x000fc800000e06ff */
[----:B------:R-:W-:-:S08]  /*7670*/  IMAD.WIDE.U32.X R4, R21, UR5, R4, P1 ;  /* 0x0000000515047c25 */ /* 0x000fd000088e0404 */
.L_x_175:
[--C-:B------:R-:W-:Y:S01]  /*7680*/  SHF.R.U64 R14, R4, UR7, R5.reuse ;  /* 0x00000007040e7c19 */ /* 0x100fe20008001205 */
[----:B------:R-:W-:Y:S01]  /*7690*/  FMUL R22, R22, UR8 ;  /* 0x0000000816167c20 */ /* 0x000fe20008400000 */
[----:B------:R-:W-:Y:S01]  /*76a0*/  SHF.R.U32.HI R4, RZ, UR7, R5 ;  /* 0x00000007ff047c19 */ /* 0x000fe20008011605 */
[----:B------:R-:W0:Y:S01]  /*76b0*/  LDC R6, c[0x0][0x144] ;  /* 0x00005100ff067b82 */ /* 0x000e220000000800 */
[----:B------:R-:W-:Y:S01]  /*76c0*/  IADD3 R5, P0, RZ, -R14, RZ ;  /* 0x8000000eff057210 */ /* 0x000fe20007f1e0ff */
[----:B------:R-:W-:Y:S01]  /*76d0*/  ULDC UR6, c[0x0][0x154] ;  /* 0x0000550000067ab9 */ /* 0x000fe20000000800 */
[----:B-1----:R-:W-:Y:S01]  /*76e0*/  I2FP.F32.U32 R7, R20 ;  /* 0x0000001400077245 */ /* 0x002fe20000201000 */
[----:B------:R-:W1:Y:S01]  /*76f0*/  F2I.U32.TRUNC.NTZ R22, R22 ;  /* 0x0000001600167305 */ /* 0x000e62000020f000 */
[----:B------:R-:W-:Y:S01]  /*7700*/  ULDC.64 UR4, c[0x0][0x620] ;  /* 0x0001880000047ab9 */ /* 0x000fe20000000a00 */
[----:B------:R-:W-:Y:S01]  /*7710*/  IMAD.X R4, RZ, RZ, ~R4, P0 ;  /* 0x000000ffff047224 */ /* 0x000fe200000e0e04 */
[----:B------:R-:W-:Y:S01]  /*7720*/  ISETP.NE.AND P2, PT, R2, 0x1, PT ;  /* 0x000000010200780c */ /* 0x000fe20003f45270 */
[----:B------:R-:W-:Y:S01]  /*7730*/  FMUL R23, R7, UR6 ;  /* 0x0000000607177c20 */ /* 0x000fe20008400000 */
[----:B------:R-:W2:Y:S01]  /*7740*/  LDC R25, c[0x0][0x148] ;  /* 0x00005200ff197b82 */ /* 0x000ea20000000800 */
[----:B------:R-:W-:Y:S01]  /*7750*/  IMAD R4, R4, UR4, RZ ;  /* 0x0000000404047c24 */ /* 0x000fe2000f8e02ff */
[----:B------:R-:W-:-:S02]  /*7760*/  ULDC.64 UR6, c[0x0][0x640] ;  /* 0x0001900000067ab9 */ /* 0x000fc40000000a00 */
[----:B------:R-:W-:Y:S01]  /*7770*/  ISETP.NE.U32.AND P0, PT, RZ, UR6, PT ;  /* 0x00000006ff007c0c */ /* 0x000fe2000bf05070 */
[----:B------:R-:W3:Y:S01]  /*7780*/  F2I.U32.TRUNC.NTZ R23, R23 ;  /* 0x0000001700177305 */ /* 0x000ee2000020f000 */
[C---:B------:R-:W-:Y:S02]  /*7790*/  IMAD R7, R5.reuse, UR5, R4 ;  /* 0x0000000505077c24 */ /* 0x040fe4000f8e0204 */
[----:B------:R-:W-:Y:S01]  /*77a0*/  IMAD.WIDE.U32 R4, R5, UR4, R16 ;  /* 0x0000000405047c25 */ /* 0x000fe2000f8e0010 */
[----:B------:R-:W-:Y:S01]  /*77b0*/  ULDC UR4, c[0x0][0x618] ;  /* 0x0001860000047ab9 */ /* 0x000fe20000000800 */
[----:B------:R-:W-:Y:S02]  /*77c0*/  ISETP.NE.AND.EX P0, PT, RZ, UR7, PT, P0 ;  /* 0x00000007ff007c0c */ /* 0x000fe4000bf05300 */
[----:B------:R-:W-:Y:S02]  /*77d0*/  IMAD.IADD R5, R5, 0x1, R7 ;  /* 0x0000000105057824 */ /* 0x000fe400078e0207 */
[----:B-1----:R-:W-:-:S03]  /*77e0*/  IMAD.MOV R22, RZ, RZ, -R22 ;  /* 0x000000ffff167224 */ /* 0x002fc600078e0a16 */
[----:B------:R-:W-:Y:S01]  /*77f0*/  SHF.R.U64 R21, R4, UR4, R5 ;  /* 0x0000000404157c19 */ /* 0x000fe20008001205 */
[----:B0-----:R-:W-:Y:S01]  /*7800*/  IMAD R15, R6, R22, R15 ;  /* 0x00000016060f7224 */ /* 0x001fe200078e020f */
[----:B------:R-:W-:Y:S01]  /*7810*/  SHF.R.U32.HI R4, RZ, UR4, R5 ;  /* 0x00000004ff047c19 */ /* 0x000fe20008011605 */
[----:B------:R-:W-:Y:S01]  /*7820*/  ULDC UR4, c[0x0][0x608] ;  /* 0x0001820000047ab9 */ /* 0x000fe20000000800 */
[----:B---3--:R-:W-:Y:S02]  /*7830*/  IMAD.MOV R6, RZ, RZ, -R23 ;  /* 0x000000ffff067224 */ /* 0x008fe400078e0a17 */
[--C-:B------:R-:W-:Y:S02]  /*7840*/  SHF.R.U64 R22, R21, UR4, R4.reuse ;  /* 0x0000000415167c19 */ /* 0x100fe40008001204 */
[----:B------:R-:W-:Y:S01]  /*7850*/  SHF.R.U32.HI R5, RZ, UR4, R4 ;  /* 0x00000004ff057c19 */ /* 0x000fe20008011604 */
[----:B------:R-:W-:Y:S01]  /*7860*/  ULDC UR4, c[0x0][0x658] ;  /* 0x0001960000047ab9 */ /* 0x000fe20000000800 */
[----:B--2---:R-:W-:-:S02]  /*7870*/  @P2 IMAD R15, R25, R6, R20 ;  /* 0x00000006190f2224 */ /* 0x004fc400078e0214 */
[--C-:B------:R-:W-:Y:S02]  /*7880*/  SHF.R.U64 R20, R22, UR4, R5.reuse ;  /* 0x0000000416147c19 */ /* 0x100fe40008001205 */
[----:B------:R-:W-:-:S03]  /*7890*/  SHF.R.U32.HI R23, RZ, UR4, R5 ;  /* 0x00000004ff177c19 */ /* 0x000fc60008011605 */
[----:B------:R-:W-:Y:S02]  /*78a0*/  IMAD.MOV.U32 R6, RZ, RZ, R20 ;  /* 0x000000ffff067224 */ /* 0x000fe400078e0014 */
[----:B------:R-:W-:Y:S01]  /*78b0*/  IMAD.MOV.U32 R5, RZ, RZ, R23 ;  /* 0x000000ffff057224 */ /* 0x000fe200078e0017 */
[----:B------:R-:W-:Y:S06]  /*78c0*/  @!P0 BRA `(.L_x_176) ;  /* 0x00000000002c8947 */ /* 0x000fec0003800000 */
        /* <DEDUP_REMOVED lines=9> */
[----:B------:R-:W-:-:S04]  /*7960*/  IMAD.WIDE.U32.X R4, R23, UR7, R4, P1 ;  /* 0x0000000717047c25 */ /* 0x000fc800088e0404 */
[----:B------:R-:W-:-:S07]  /*7970*/  IMAD.MOV.U32 R6, RZ, RZ, R4 ;  /* 0x000000ffff067224 */ /* 0x000fce00078e0004 */
.L_x_176:
[----:B------:R-:W-:Y:S01]  /*7980*/  ULDC UR4, c[0x0][0x648] ;  /* 0x0001920000047ab9 */ /* 0x000fe20000000800 */
[----:B------:R-:W-:Y:S01]  /*7990*/  LOP3.LUT R4, R22, UR14, RZ, 0xc0, !PT ;  /* 0x0000000e16047c12 */ /* 0x000fe2000f8ec0ff */
[----:B------:R-:W-:Y:S01]  /*79a0*/  ULDC UR5, c[0x0][0x610] ;  /* 0x0001840000057ab9 */ /* 0x000fe20000000800 */
[----:B------:R-:W-:Y:S01]  /*79b0*/  SHF.R.U64 R5, R6, UR4, R5 ;  /* 0x0000000406057c19 */ /* 0x000fe20008001205 */
[----:B------:R-:W-:Y:S01]  /*79c0*/  ULDC UR4, c[0x0][0x638] ;  /* 0x00018e0000047ab9 */ /* 0x000fe20000000800 */
[----:B------:R-:W-:-:S03]  /*79d0*/  LOP3.LUT R21, R21, UR13, RZ, 0xc0, !PT ;  /* 0x0000000d15157c12 */ /* 0x000fc6000f8ec0ff */
[----:B------:R-:W-:Y:S02]  /*79e0*/  IMAD.MOV R7, RZ, RZ, -R5 ;  /* 0x000000ffff077224 */ /* 0x000fe400078e0a05 */
[----:B------:R-:W-:Y:S02]  /*79f0*/  IMAD R4, R5, UR15, R4 ;  /* 0x0000000f05047c24 */ /* 0x000fe4000f8e0204 */
[----:B------:R-:W-:Y:S01]  /*7a00*/  IMAD R20, R7, UR4, R20 ;  /* 0x0000000407147c24 */ /* 0x000fe2000f8e0214 */
[----:B------:R-:W-:Y:S01]  /*7a10*/  ULDC UR4, c[0x0][0x600] ;  /* 0x0001800000047ab9 */ /* 0x000fe20000000800 */
[----:B------:R-:W-:Y:S02]  /*7a20*/  IMAD R15, R4, UR5, R15 ;  /* 0x00000005040f7c24 */ /* 0x000fe4000f8e020f */
[----:B------:R-:W-:Y:S02]  /*7a30*/  IMAD R6, R20, UR4, R21 ;  /* 0x0000000414067c24 */ /* 0x000fe4000f8e0215 */
[----:B------:R-:W-:-:S03]  /*7a40*/  IMAD.MOV.U32 R4, RZ, RZ, 0x1 ;  /* 0x00000001ff047424 */ /* 0x000fc600078e00ff */
[----:B------:R-:W-:Y:S02]  /*7a50*/  SEL R20, R6, R15, !P2 ;  /* 0x0000000f06147207 */ /* 0x000fe40005000000 */
[----:B------:R-:W-:Y:S01]  /*7a60*/  SEL R21, R15, R6, !P2 ;  /* 0x000000060f157207 */ /* 0x000fe20005000000 */
[----:B------:R-:W-:-:S07]  /*7a70*/  IMAD.MOV.U32 R6, RZ, RZ, R14 ;  /* 0x000000ffff067224 */ /* 0x000fce00078e000e */
.L_x_174:
[----:B------:R-:W-:Y:S05]  /*7a80*/  BSYNC B1 ;  /* 0x0000000000017941 */ /* 0x000fea0003800000 */
.L_x_173:
[----:B------:R-:W-:-:S13]  /*7a90*/  LOP3.LUT P0, RZ, R4, 0xff, RZ, 0xc0, !PT ;  /* 0x000000ff04ff7812 */ /* 0x000fda000780c0ff */
[----:B------:R-:W-:Y:S05]  /*7aa0*/  @P0 BRA `(.L_x_177) ;  /* 0xfffffff4001c0947 */ /* 0x000fea000383ffff */
[----:B------:R-:W-:Y:S05]  /*7ab0*/  BSYNC B0 ;  /* 0x0000000000007941 */ /* 0x000fea0003800000 */
.L_x_166:
[----:B------:R-:W-:-:S03]  /*7ac0*/  UMOV UR4, 0xffffffff ;  /* 0xffffffff00047882 */ /* 0x000fc60000000000 */
[----:B------:R-:W-:Y:S05]  /*7ad0*/  BRA.DIV UR4, `(.L_x_178) ;  /* 0x0000000204cc7947 */ /* 0x000fea000b800000 */
[----:B------:R-:W-:-:S13]  /*7ae0*/  ELECT P6, URZ, PT ;  /* 0x00000000003f782f */ /* 0x000fda00038c0000 */
.L_x_190:
[----:B------:R-:W-:Y:S04]  /*7af0*/  BSSY B0, `(.L_x_179) ;  /* 0x0000019000007945 */ /* 0x000fe80003800000 */
[----:B------:R-:W-:Y:S05]  /*7b00*/  @!P6 BRA `(.L_x_180) ;  /* 0x00000000005ce947 */ /* 0x000fea0003800000 */
[----:B------:R-:W-:-:S04]  /*7b10*/  LOP3.LUT R18, R18, 0x2, RZ, 0xfc, !PT ;  /* 0x0000000212127812 */ /* 0x000fc800078efcff */
[----:B------:R-:W-:-:S13]  /*7b20*/  ISETP.NE.AND P0, PT, R18, 0x3, PT ;  /* 0x000000031200780c */ /* 0x000fda0003f05270 */
[----:B------:R-:W-:Y:S05]  /*7b30*/  @!P0 BRA `(.L_x_181) ;  /* 0x0000000000048947 */ /* 0x000fea0003800000 */
[----:B------:R-:W-:Y:S01]  /*7b40*/  BPT.TRAP 0x1 ;  /* 0x000000040000795c */ /* 0x000fe20000300000 */
.L_x_181:
[----:B------:R-:W0:Y:S01]  /*7b50*/  S2R R5, SR_CgaCtaId ;  /* 0x0000000000057919 */ /* 0x000e220000008800 */
[----:B------:R-:W-:Y:S02]  /*7b60*/  MOV R0, 0x400 ;  /* 0x0000040000007802 */ /* 0x000fe40000000f00 */
[----:B------:R-:W-:Y:S02]  /*7b70*/  SHF.L.U32 R2, R3, 0x1f, RZ ;  /* 0x0000001f03027819 */ /* 0x000fe400000006ff */
[----:B0-----:R-:W-:-:S05]  /*7b80*/  LEA R5, R5, R0, 0x18 ;  /* 0x0000000005057211 */ /* 0x001fca00078ec0ff */
[----:B------:R-:W-:-:S04]  /*7b90*/  VIADD R5, R5, 0x10 ;  /* 0x0000001005057836 */ /* 0x000fc80000000000 */
[C---:B------:R-:W-:Y:S02]  /*7ba0*/  IMAD R7, R8.reuse, 0x8, R5 ;  /* 0x0000000808077824 */ /* 0x040fe400078e0205 */
[----:B------:R-:W-:Y:S02]  /*7bb0*/  VIADD R8, R8, 0x1 ;  /* 0x0000000108087836 */ /* 0x000fe40000000000 */
[----:B------:R-:W0:Y:S03]  /*7bc0*/  SYNCS.PHASECHK.TRANS64.TRYWAIT P0, [R7+URZ], R2 ;  /* 0x00000002070075a7 */ /* 0x000e26000800017f */
[----:B------:R-:W-:-:S04]  /*7bd0*/  ISETP.NE.AND P1, PT, R8, 0x2, PT ;  /* 0x000000020800780c */ /* 0x000fc80003f25270 */
[----:B------:R-:W-:Y:S02]  /*7be0*/  SEL R0, RZ, 0x1, P1 ;  /* 0x00000001ff007807 */ /* 0x000fe40000800000 */
[----:B------:R-:W-:Y:S02]  /*7bf0*/  SEL R8, R8, RZ, P1 ;  /* 0x000000ff08087207 */ /* 0x000fe40000800000 */
[----:B------:R-:W-:Y:S01]  /*7c00*/  LOP3.LUT R0, R3, R0, RZ, 0x3c, !PT ;  /* 0x0000000003007212 */ /* 0x000fe200078e3cff */
[----:B0-----:R-:W-:Y:S06]  /*7c10*/  @!P0 BRA `(.L_x_182) ;  /* 0x00000000009c8947 */ /* 0x001fec0003800000 */
.L_x_191:
[----:B------:R-:W-:Y:S01]  /*7c20*/  IMAD R5, R8, 0x8, R5 ;  /* 0x0000000808057824 */ /* 0x000fe200078e0205 */
[----:B------:R-:W-:-:S07]  /*7c30*/  SHF.L.U32 R0, R0, 0x1f, RZ ;  /* 0x0000001f00007819 */ /* 0x000fce00000006ff */
.L_x_183:
[----:B-1----:R1:W2:Y:S02]  /*7c40*/  SYNCS.PHASECHK.TRANS64.TRYWAIT P0, [R5+URZ], R0 ;  /* 0x00000000050075a7 */ /* 0x0022a4000800017f */
[----:B--2---:R-:W-:Y:S05]  /*7c50*/  @!P0 NANOSLEEP.SYNCS 0x989680 ;  /* 0x009896800000895d */ /* 0x004fea0003900000 */
[----:B------:R-:W2:Y:S02]  /*7c60*/  @!P0 SYNCS.PHASECHK.TRANS64 P0, [R5+URZ], R0 ;  /* 0x00000000050085a7 */ /* 0x000ea4000800007f */
[----:B--2---:R-:W-:Y:S05]  /*7c70*/  @!P0 BRA `(.L_x_183) ;  /* 0xfffffffc00f08947 */ /* 0x004fea000383ffff */
.L_x_180:
[----:B------:R-:W-:Y:S05]  /*7c80*/  BSYNC B0 ;  /* 0x0000000000007941 */ /* 0x000fea0003800000 */
.L_x_179:
[----:B------:R-:W-:Y:S05]  /*7c90*/  EXIT ;  /* 0x000000000000794d */ /* 0x000fea0003800000 */
.L_x_21:
[----:B-1----:R1:W2:Y:S02]  /*7ca0*/  SYNCS.PHASECHK.TRANS64.TRYWAIT P1, [R3+URZ], R0 ;  /* 0x00000000030075a7 */ /* 0x0022a4000802017f */
[----:B--2---:R-:W-:Y:S05]  /*7cb0*/  @!P1 NANOSLEEP.SYNCS 0x989680 ;  /* 0x009896800000995d */ /* 0x004fea0003900000 */
[----:B------:R-:W2:Y:S02]  /*7cc0*/  @!P1 SYNCS.PHASECHK.TRANS64 P1, [R3+URZ], R0 ;  /* 0x00000000030095a7 */ /* 0x000ea4000802007f */
[----:B--2---:R-:W-:Y:S05]  /*7cd0*/  @!P1 BRA `(.L_x_21) ;  /* 0xfffffffc00f09947 */ /* 0x004fea000383ffff */
[----:B------:R-:W-:Y:S05]  /*7ce0*/  BRA `(.L_x_20) ;  /* 0xffffff9800a47947 */ /* 0x000fea000383ffff */
.L_x_26:
[----:B-1----:R1:W2:Y:S02]  /*7cf0*/  SYNCS.PHASECHK.TRANS64.TRYWAIT P1, [R5+URZ], R4 ;  /* 0x00000004050075a7 */ /* 0x0022a4000802017f */
[----:B--2---:R-:W-:Y:S05]  /*7d00*/  @!P1 NANOSLEEP.SYNCS 0x989680 ;  /* 0x009896800000995d */ /* 0x004fea0003900000 */
[----:B------:R-:W2:Y:S02]  /*7d10*/  @!P1 SYNCS.PHASECHK.TRANS64 P1, [R5+URZ], R4 ;  /* 0x00000004050095a7 */ /* 0x000ea4000802007f */
[----:B--2---:R-:W-:Y:S05]  /*7d20*/  @!P1 BRA `(.L_x_26) ;  /* 0xfffffffc00f09947 */ /* 0x004fea000383ffff */
[----:B------:R-:W-:Y:S05]  /*7d30*/  BRA `(.L_x_25) ;  /* 0xffffff9c00807947 */ /* 0x000fea000383ffff */
.L_x_167:
[----:B------:R-:W-:Y:S01]  /*7d40*/  BSSY B1, `(.L_x_184) ;  /* 0x0000006000017945 */ /* 0x000fe20003800000 */
[----:B------:R-:W-:-:S07]  /*7d50*/  IMAD.MOV.U32 R15, RZ, RZ, -0x1 ;  /* 0xffffffffff0f7424 */ /* 0x000fce00078e00ff */
[----:B------:R-:W-:Y:S05]  /*7d60*/  WARPSYNC.COLLECTIVE R15, `(.L_x_185) ;  /* 0x000000000f0c7348 */ /* 0x000fea0003c00000 */
[----:B------:R-:W-:Y:S02]  /*7d70*/  ELECT P6, UR62, PT ;  /* 0x00000000003e782f */ /* 0x000fe400038c0000 */
[----:B------:R-:W-:Y:S01]  /*7d80*/  MOV R14, UR62 ;  /* 0x0000003e000e7c02 */ /* 0x000fe20008000f00 */
[----:B------:R-:W-:Y:S10]  /*7d90*/  ENDCOLLECTIVE ;  /* 0x000000000000791b */ /* 0x000ff40003800000 */
.L_x_185:
[----:B------:R-:W-:Y:S05]  /*7da0*/  BSYNC B1 ;  /* 0x0000000000017941 */ /* 0x000fea0003800000 */
.L_x_184:
[----:B------:R-:W-:Y:S05]  /*7db0*/  BRA `(.L_x_186) ;  /* 0xfffffff000647947 */ /* 0x000fea000383ffff */
.L_x_170:
[----:B-1----:R1:W2:Y:S02]  /*7dc0*/  SYNCS.PHASECHK.TRANS64.TRYWAIT P0, [R23+URZ+0x10], R14 ;  /* 0x0000100e170075a7 */ /* 0x0022a4000800017f */
[----:B--2---:R-:W-:Y:S05]  /*7dd0*/  @!P0 NANOSLEEP.SYNCS 0x989680 ;  /* 0x009896800000895d */ /* 0x004fea0003900000 */
[----:B------:R-:W2:Y:S02]  /*7de0*/  @!P0 SYNCS.PHASECHK.TRANS64 P0, [R23+URZ+0x10], R14 ;  /* 0x0000100e170085a7 */ /* 0x000ea4000800007f */
[----:B--2---:R-:W-:Y:S05]  /*7df0*/  @!P0 BRA `(.L_x_170) ;  /* 0xfffffffc00f08947 */ /* 0x004fea000383ffff */
[----:B------:R-:W-:Y:S05]  /*7e00*/  BRA `(.L_x_187) ;  /* 0xfffffff000a47947 */ /* 0x000fea000383ffff */
.L_x_178:
[----:B------:R-:W-:Y:S01]  /*7e10*/  BSSY B0, `(.L_x_188) ;  /* 0x0000006000007945 */ /* 0x000fe20003800000 */
[----:B------:R-:W-:-:S07]  /*7e20*/  IMAD.MOV.U32 R15, RZ, RZ, -0x1 ;  /* 0xffffffffff0f7424 */ /* 0x000fce00078e00ff */
[----:B------:R-:W-:Y:S05]  /*7e30*/  WARPSYNC.COLLECTIVE R15, `(.L_x_189) ;  /* 0x000000000f0c7348 */ /* 0x000fea0003c00000 */
[----:B------:R-:W-:Y:S02]  /*7e40*/  ELECT P6, UR62, PT ;  /* 0x00000000003e782f */ /* 0x000fe400038c0000 */
[----:B------:R-:W-:Y:S01]  /*7e50*/  MOV R14, UR62 ;  /* 0x0000003e000e7c02 */ /* 0x000fe20008000f00 */
[----:B------:R-:W-:Y:S10]  /*7e60*/  ENDCOLLECTIVE ;  /* 0x000000000000791b */ /* 0x000ff40003800000 */
.L_x_189:
[----:B------:R-:W-:Y:S05]  /*7e70*/  BSYNC B0 ;  /* 0x0000000000007941 */ /* 0x000fea0003800000 */
.L_x_188:
[----:B------:R-:W-:Y:S05]  /*7e80*/  BRA `(.L_x_190) ;  /* 0xfffffffc00187947 */ /* 0x000fea000383ffff */
.L_x_182:
[----:B0-----:R0:W1:Y:S02]  /*7e90*/  SYNCS.PHASECHK.TRANS64.TRYWAIT P0, [R7+URZ], R2 ;  /* 0x00000002070075a7 */ /* 0x001064000800017f */
[----:B-1----:R-:W-:Y:S05]  /*7ea0*/  @!P0 NANOSLEEP.SYNCS 0x989680 ;  /* 0x009896800000895d */ /* 0x002fea0003900000 */
[----:B------:R-:W1:Y:S02]  /*7eb0*/  @!P0 SYNCS.PHASECHK.TRANS64 P0, [R7+URZ], R2 ;  /* 0x00000002070085a7 */ /* 0x000e64000800007f */
[----:B-1----:R-:W-:Y:S05]  /*7ec0*/  @!P0 BRA `(.L_x_182) ;  /* 0xfffffffc00f08947 */ /* 0x002fea000383ffff */
[----:B------:R-:W-:Y:S05]  /*7ed0*/  BRA `(.L_x_191) ;  /* 0xfffffffc00507947 */ /* 0x000fea000383ffff */
.L_x_192:
[----:B------:R-:W-:-:S00]  /*7ee0*/  BRA `(.L_x_192) ;  /* 0xfffffffc00fc7947 */ /* 0x000fc0000383ffff */
[----:B------:R-:W-:-:S00]  /*7ef0*/  NOP ;  /* 0x0000000000007918 */ /* 0x000fc00000000000 */
        /* <DEDUP_REMOVED lines=8> */
.L_x_193:


//--------------------- .nv.global.init           --------------------------
	.section	.nv.global.init,"aw",@progbits
.nv.global.init:
	.type		$str$22,@object
	.size		$str$22,($str$23 - $str$22)
$str$22:
        /*0000*/ 	.byte	0x6b, 0x5f, 0x74, 0x69, 0x6c, 0x65, 0x5f, 0x63, 0x6f, 0x75, 0x6e, 0x74, 0x20, 0x3e, 0x3d, 0x20
        /*0010*/ 	.byte	0x31, 0x00
	.type		$str$23,@object
	.size		$str$23,(__unnamed_1 - $str$23)
$str$23:
        /*0012*/ 	.byte	0x2f, 0x74, 0x6d, 0x70, 0x2f, 0x63, 0x75, 0x74, 0x6c, 0x61, 0x73, 0x73, 0x5f, 0x73, 0x77, 0x65
        /*0022*/ 	.byte	0x65, 0x70, 0x5f, 0x73, 0x72, 0x63, 0x2f, 0x69, 0x6e, 0x63, 0x6c, 0x75, 0x64, 0x65, 0x2f, 0x63
        /*0032*/ 	.byte	0x75, 0x74, 0x6c, 0x61, 0x73, 0x73, 0x2f, 0x67, 0x65, 0x6d, 0x6d, 0x2f, 0x63, 0x6f, 0x6c, 0x6c
        /*0042*/ 	.byte	0x65, 0x63, 0x74, 0x69, 0x76, 0x65, 0x2f, 0x73, 0x6d, 0x39, 0x30, 0x5f, 0x6d, 0x6d, 0x61, 0x5f
        /*0052*/ 	.byte	0x74, 0x6d, 0x61, 0x5f, 0x67, 0x6d, 0x6d, 0x61, 0x5f, 0x73, 0x73, 0x5f, 0x77, 0x61, 0x72, 0x70
        /*0062*/ 	.byte	0x73, 0x70, 0x65, 0x63, 0x69, 0x61, 0x6c, 0x69, 0x7a, 0x65, 0x64, 0x2e, 0x68, 0x70, 0x70, 0x00
	.type		__unnamed_1,@object
	.size		__unnamed_1,(.L_0 - __unnamed_1)
__unnamed_1:
        /*0072*/ 	.byte	0x76, 0x6f, 0x69, 0x64, 0x20, 0x63, 0x75, 0x74, 0x6c, 0x61, 0x73, 0x73, 0x3a, 0x3a, 0x67, 0x65
        /* <DEDUP_REMOVED lines=180> */
        /*0bc2*/ 	.byte	0x74, 0x69, 0x74, 0x79, 0x5d, 0x00
.L_0:


//--------------------- .nv.shared._ZN7cutlass13device_kernelINS_4gemm6kernel13GemmUniversalIN4cute5tupleIJiiiiEEENS1_10collective13CollectiveMmaINS1_34MainloopSm90TmaGmmaWarpSpecializedILi2ENS5_IJNS4_1CILi4EEENSA_ILi1EEESC_EEENS1_35KernelTmaWarpSpecializedCooperativeEEENS5_IJNSA_ILi128EEESG_NSA_ILi64EEEEEENS_6half_tENS5_IJSC_llEEESJ_NS5_IJlSC_lEEENS4_8TiledMMAINS4_8MMA_AtomIJNS4_4SM904GMMA26MMA_64x128x16_F32F16F16_SSILNSP_5MajorE1ELSR_0ELNSP_7ScaleInE1ELSS_1EEEEEENS4_6LayoutINS5_IJNSA_ILi2EEESC_SC_EEENS5_IJSC_NSA_ILi0EEESY_EEEEENS5_IJNS4_10UnderscoreES11_S11_EEEEENS4_13SM90_TMA_LOADENS4_14ComposedLayoutINS4_7SwizzleILi3ELi4ELi3EEENS4_18smem_ptr_flag_bitsILi16EEENSV_INS5_IJSH_NSA_ILi8EEEEEENS5_IJSC_SH_EEEEEEEvNS4_8identityENS4_23SM90_TMA_LOAD_MULTICASTENS15_IS17_S19_NSV_INS5_IJS1A_SH_EEENS5_IJSH_SC_EEEEEEEvS1F_EENS_8epilogue10collective6detail29Sm90TmaWarpSpecializedAdapterINS1N_15DefaultEpilogueISJ_SL_SL_NS1M_6thread17LinearCombinationISJ_Li1EffLNS1R_9ScaleType4KindE0ELNS_15FloatRoundStyleE2ESJ_EENS1_15EpilogueDefaultEEEEEvvEEEEvNT_6ParamsE --------------------------
	.section	.nv.shared._ZN7cutlass13device_kernelINS_4gemm6kernel13GemmUniversalIN4cute5tupleIJiiiiEEENS1_10collective13CollectiveMmaINS1_34MainloopSm90TmaGmmaWarpSpecializedILi2ENS5_IJNS4_1CILi4EEENSA_ILi1EEESC_EEENS1_35KernelTmaWarpSpecializedCooperativeEEENS5_IJNSA_ILi128EEESG_NSA_ILi64EEEEEENS_6half_tENS5_IJSC_llEEESJ_NS5_IJlSC_lEEENS4_8TiledMMAINS4_8MMA_AtomIJNS4_4SM904GMMA26MMA_64x128x16_F32F16F16_SSILNSP_5MajorE1ELSR_0ELNSP_7ScaleInE1ELSS_1EEEEEENS4_6LayoutINS5_IJNSA_ILi2EEESC_SC_EEENS5_IJSC_NSA_ILi0EEESY_EEEEENS5_IJNS4_10UnderscoreES11_S11_EEEEENS4_13SM90_TMA_LOADENS4_14ComposedLayoutINS4_7SwizzleILi3ELi4ELi3EEENS4_18smem_ptr_flag_bitsILi16EEENSV_INS5_IJSH_NSA_ILi8EEEEEENS5_IJSC_SH_EEEEEEEvNS4_8identityENS4_23SM90_TMA_LOAD_MULTICASTENS15_IS17_S19_NSV_INS5_IJS1A_SH_EEENS5_IJSH_SC_EEEEEEEvS1F_EENS_8epilogue10collective6detail29Sm90TmaWarpSpecializedAdapterINS1N_15DefaultEpilogueISJ_SL_SL_NS1M_6thread17LinearCombinationISJ_Li1EffLNS1R_9ScaleType4KindE0ELNS_15FloatRoundStyleE2ESJ_EENS1_15EpilogueDefaultEEEEEvvEEEEvNT_6ParamsE,"aw",@nobits
	.sectionflags	@""
	.align	16
	.zero		1024


//--------------------- .nv.shared.reserved.0     --------------------------
	.section	.nv.shared.reserved.0,"aw",@nobits
	.weak		__nv_reservedSMEM_offset_0_alias
	.size		__nv_reservedSMEM_offset_0_alias, 0, 0
	.other		__nv_reservedSMEM_offset_0_alias,@"STO_CUDA_RESERVED_SHARED STV_DEFAULT"
__nv_reservedSMEM_offset_0_alias:
	.zero		0


//--------------------- .nv.global                --------------------------
	.section	.nv.global,"aw",@nobits
.nv.global:
	.type		_ZN40_INTERNAL_83f1d6b9_4_k_cu_d77b327f_194444cute1_E,@object
	.size		_ZN40_INTERNAL_83f1d6b9_4_k_cu_d77b327f_194444cute1_E,(_ZN40_INTERNAL_83f1d6b9_4_k_cu_d77b327f_194444cuda3std3__45__cpo6cbeginE - _ZN40_INTERNAL_83f1d6b9_4_k_cu_d77b327f_194444cute1_E)
_ZN40_INTERNAL_83f1d6b9_4_k_cu_d77b327f_194444cute1_E:
	.zero		1
	.type		_ZN40_INTERNAL_83f1d6b9_4_k_cu_d77b327f_194444cuda3std3__45__cpo6cbeginE,@object
	.size		_ZN40_INTERNAL_83f1d6b9_4_k_cu_d77b327f_194444cuda3std3__45__cpo6cbeginE,(_ZN40_INTERNAL_83f1d6b9_4_k_cu_d77b327f_194444cuda3std3__48in_placeE - _ZN40_INTERNAL_83f1d6b9_4_k_cu_d77b327f_194444cuda3std3__45__cpo6cbeginE)
_ZN40_INTERNAL_83f1d6b9_4_k_cu_d77b327f_194444cuda3std3__45__cpo6cbeginE:
	.zero		1
	.type		_ZN40_INTERNAL_83f1d6b9_4_k_cu_d77b327f_194444cuda3std3__48in_placeE,@object
	.size		_ZN40_INTERNAL_83f1d6b9_4_k_cu_d77b327f_194444cuda3std3__48in_placeE,(_ZN40_INTERNAL_83f1d6b9_4_k_cu_d77b327f_194444cuda3std6ranges3__45__cpo9iter_moveE - _ZN40_INTERNAL_83f1d6b9_4_k_cu_d77b327f_194444cuda3std3__48in_placeE)
_ZN40_INTERNAL_83f1d6b9_4_k_cu_d77b327f_194444cuda3std3__48in_placeE:
	.zero		1
	.type		_ZN40_INTERNAL_83f1d6b9_4_k_cu_d77b327f_194444cuda3std6ranges3__45__cpo9iter_moveE,@object
	.size		_ZN40_INTERNAL_83f1d6b9_4_k_cu_d77b327f_194444cuda3std6ranges3__45__cpo9iter_moveE,(_ZN40_INTERNAL_83f1d6b9_4_k_cu_d77b327f_194444cuda3std3__45__cpo5beginE - _ZN40_INTERNAL_83f1d6b9_4_k_cu_d77b327f_194444cuda3std6ranges3__45__cpo9iter_moveE)
_ZN40_INTERNAL_83f1d6b9_4_k_cu_d77b327f_194444cuda3std6ranges3__45__cpo9iter_moveE:
	.zero		1
	.type		_ZN40_INTERNAL_83f1d6b9_4_k_cu_d77b327f_194444cuda3std3__45__cpo5beginE,@object
	.size		_ZN40_INTERNAL_83f1d6b9_4_k_cu_d77b327f_194444cuda3std3__45__cpo5beginE,(_ZN40_INTERNAL_83f1d6b9_4_k_cu_d77b327f_194444cuda3std3__442_GLOBAL__N__83f1d6b9_4_k_cu_d77b327f_194446ignoreE - _ZN40_INTERNAL_83f1d6b9_4_k_cu_d77b327f_194444cuda3std3__45__cpo5beginE)
_ZN40_INTERNAL_83f1d6b9_4_k_cu_d77b327f_194444cuda3std3__45__cpo5beginE:
	.zero		1
	.type		_ZN40_INTERNAL_83f1d6b9_4_k_cu_d77b327f_194444cuda3std3__442_GLOBAL__N__83f1d6b9_4_k_cu_d77b327f_194446ignoreE,@object
	.size		_ZN40_INTERNAL_83f1d6b9_4_k_cu_d77b327f_194444cuda3std3__442_GLOBAL__N__83f1d6b9_4_k_cu_d77b327f_194446ignoreE,(_ZN40_INTERNAL_83f1d6b9_4_k_cu_d77b327f_194444cute7productE - _ZN40_INTERNAL_83f1d6b9_4_k_cu_d77b327f_194444cuda3std3__442_GLOBAL__N__83f1d6b9_4_k_cu_d77b327f_194446ignoreE)
_ZN40_INTERNAL_83f1d6b9_4_k_cu_d77b327f_194444cuda3std3__442_GLOBAL__N__83f1d6b9_4_k_cu_d77b327f_194446ignoreE:
	.zero		1
	.type		_ZN40_INTERNAL_83f1d6b9_4_k_cu_d77b327f_194444cute7productE,@object
	.size		_ZN40_INTERNAL_83f1d6b9_4_k_cu_d77b327f_194444cute7productE,(_ZN40_INTERNAL_83f1d6b9_4_k_cu_d77b327f_194444cuda3std3__45__cpo3endE - _ZN40_INTERNAL_83f1d6b9_4_k_cu_d77b327f_194444cute7productE)
_ZN40_INTERNAL_83f1d6b9_4_k_cu_d77b327f_194444cute7productE:
	.zero		1
	.type		_ZN40_INTERNAL_83f1d6b9_4_k_cu_d77b327f_194444cuda3std3__45__cpo3endE,@object
	.size		_ZN40_INTERNAL_83f1d6b9_4_k_cu_d77b327f_194444cuda3std3__45__cpo3endE,(_ZN40_INTERNAL_83f1d6b9_4_k_cu_d77b327f_194444cuda3std3__419piecewise_constructE - _ZN40_INTERNAL_83f1d6b9_4_k_cu_d77b327f_194444cuda3std3__45__cpo3endE)
_ZN40_INTERNAL_83f1d6b9_4_k_cu_d77b327f_194444cuda3std3__45__cpo3endE:
	.zero		1
	.type		_ZN40_INTERNAL_83f1d6b9_4_k_cu_d77b327f_194444cuda3std3__419piecewise_constructE,@object
	.size		_ZN40_INTERNAL_83f1d6b9_4_k_cu_d77b327f_194444cuda3std3__419piecewise_constructE,(_ZN40_INTERNAL_83f1d6b9_4_k_cu_d77b327f_194444cuda3std3__45__cpo4cendE - _ZN40_INTERNAL_83f1d6b9_4_k_cu_d77b327f_194444cuda3std3__419piecewise_constructE)
_ZN40_INTERNAL_83f1d6b9_4_k_cu_d77b327f_194444cuda3std3__419piecewise_constructE:
	.zero		1
	.type		_ZN40_INTERNAL_83f1d6b9_4_k_cu_d77b327f_194444cuda3std3__45__cpo4cendE,@object
	.size		_ZN40_INTERNAL_83f1d6b9_4_k_cu_d77b327f_194444cuda3std3__45__cpo4cendE,(_ZN40_INTERNAL_83f1d6b9_4_k_cu_d77b327f_194444cuda3std6ranges3__45__cpo4swapE - _ZN40_INTERNAL_83f1d6b9_4_k_cu_d77b327f_194444cuda3std3__45__cpo4cendE)
_ZN40_INTERNAL_83f1d6b9_4_k_cu_d77b327f_194444cuda3std3__45__cpo4cendE:
	.zero		1
	.type		_ZN40_INTERNAL_83f1d6b9_4_k_cu_d77b327f_194444cuda3std6ranges3__45__cpo4swapE,@object
	.size		_ZN40_INTERNAL_83f1d6b9_4_k_cu_d77b327f_194444cuda3std6ranges3__45__cpo4swapE,(.L_8 - _ZN40_INTERNAL_83f1d6b9_4_k_cu_d77b327f_194444cuda3std6ranges3__45__cpo4swapE)
_ZN40_INTERNAL_83f1d6b9_4_k_cu_d77b327f_194444cuda3std6ranges3__45__cpo4swapE:
	.zero		1
.L_8:


//--------------------- .nv.constant0._ZN7cutlass13device_kernelINS_4gemm6kernel13GemmUniversalIN4cute5tupleIJiiiiEEENS1_10collective13CollectiveMmaINS1_34MainloopSm90TmaGmmaWarpSpecializedILi2ENS5_IJNS4_1CILi4EEENSA_ILi1EEESC_EEENS1_35KernelTmaWarpSpecializedCooperativeEEENS5_IJNSA_ILi128EEESG_NSA_ILi64EEEEEENS_6half_tENS5_IJSC_llEEESJ_NS5_IJlSC_lEEENS4_8TiledMMAINS4_8MMA_AtomIJNS4_4SM904GMMA26MMA_64x128x16_F32F16F16_SSILNSP_5MajorE1ELSR_0ELNSP_7ScaleInE1ELSS_1EEEEEENS4_6LayoutINS5_IJNSA_ILi2EEESC_SC_EEENS5_IJSC_NSA_ILi0EEESY_EEEEENS5_IJNS4_10UnderscoreES11_S11_EEEEENS4_13SM90_TMA_LOADENS4_14ComposedLayoutINS4_7SwizzleILi3ELi4ELi3EEENS4_18smem_ptr_flag_bitsILi16EEENSV_INS5_IJSH_NSA_ILi8EEEEEENS5_IJSC_SH_EEEEEEEvNS4_8identityENS4_23SM90_TMA_LOAD_MULTICASTENS15_IS17_S19_NSV_INS5_IJS1A_SH_EEENS5_IJSH_SC_EEEEEEEvS1F_EENS_8epilogue10collective6detail29Sm90TmaWarpSpecializedAdapterINS1N_15DefaultEpilogueISJ_SL_SL_NS1M_6thread17LinearCombinationISJ_Li1EffLNS1R_9ScaleType4KindE0ELNS_15FloatRoundStyleE2ESJ_EENS1_15EpilogueDefaultEEEEEvvEEEEvNT_6ParamsE --------------------------
	.section	.nv.constant0._ZN7cutlass13device_kernelINS_4gemm6kernel13GemmUniversalIN4cute5tupleIJiiiiEEENS1_10collective13CollectiveMmaINS1_34MainloopSm90TmaGmmaWarpSpecializedILi2ENS5_IJNS4_1CILi4EEENSA_ILi1EEESC_EEENS1_35KernelTmaWarpSpecializedCooperativeEEENS5_IJNSA_ILi128EEESG_NSA_ILi64EEEEEENS_6half_tENS5_IJSC_llEEESJ_NS5_IJlSC_lEEENS4_8TiledMMAINS4_8MMA_AtomIJNS4_4SM904GMMA26MMA_64x128x16_F32F16F16_SSILNSP_5MajorE1ELSR_0ELNSP_7ScaleInE1ELSS_1EEEEEENS4_6LayoutINS5_IJNSA_ILi2EEESC_SC_EEENS5_IJSC_NSA_ILi0EEESY_EEEEENS5_IJNS4_10UnderscoreES11_S11_EEEEENS4_13SM90_TMA_LOADENS4_14ComposedLayoutINS4_7SwizzleILi3ELi4ELi3EEENS4_18smem_ptr_flag_bitsILi16EEENSV_INS5_IJSH_NSA_ILi8EEEEEENS5_IJSC_SH_EEEEEEEvNS4_8identityENS4_23SM90_TMA_LOAD_MULTICASTENS15_IS17_S19_NSV_INS5_IJS1A_SH_EEENS5_IJSH_SC_EEEEEEEvS1F_EENS_8epilogue10collective6detail29Sm90TmaWarpSpecializedAdapterINS1N_15DefaultEpilogueISJ_SL_SL_NS1M_6thread17LinearCombinationISJ_Li1EffLNS1R_9ScaleType4KindE0ELNS_15FloatRoundStyleE2ESJ_EENS1_15EpilogueDefaultEEEEEvvEEEEvNT_6ParamsE,"a",@progbits
	.sectionflags	@""
	.align	4
.nv.constant0._ZN7cutlass13device_kernelINS_4gemm6kernel13GemmUniversalIN4cute5tupleIJiiiiEEENS1_10collective13CollectiveMmaINS1_34MainloopSm90TmaGmmaWarpSpecializedILi2ENS5_IJNS4_1CILi4EEENSA_ILi1EEESC_EEENS1_35KernelTmaWarpSpecializedCooperativeEEENS5_IJNSA_ILi128EEESG_NSA_ILi64EEEEEENS_6half_tENS5_IJSC_llEEESJ_NS5_IJlSC_lEEENS4_8TiledMMAINS4_8MMA_AtomIJNS4_4SM904GMMA26MMA_64x128x16_F32F16F16_SSILNSP_5MajorE1ELSR_0ELNSP_7ScaleInE1ELSS_1EEEEEENS4_6LayoutINS5_IJNSA_ILi2EEESC_SC_EEENS5_IJSC_NSA_ILi0EEESY_EEEEENS5_IJNS4_10UnderscoreES11_S11_EEEEENS4_13SM90_TMA_LOADENS4_14ComposedLayoutINS4_7SwizzleILi3ELi4ELi3EEENS4_18smem_ptr_flag_bitsILi16EEENSV_INS5_IJSH_NSA_ILi8EEEEEENS5_IJSC_SH_EEEEEEEvNS4_8identityENS4_23SM90_TMA_LOAD_MULTICASTENS15_IS17_S19_NSV_INS5_IJS1A_SH_EEENS5_IJSH_SC_EEEEEEEvS1F_EENS_8epilogue10collective6detail29Sm90TmaWarpSpecializedAdapterINS1N_15DefaultEpilogueISJ_SL_SL_NS1M_6thread17LinearCombinationISJ_Li1EffLNS1R_9ScaleType4KindE0ELNS_15FloatRoundStyleE2ESJ_EENS1_15EpilogueDefaultEEEEEvvEEEEvNT_6ParamsE:
	.zero		1664


//--------------------- SYMBOLS --------------------------

	.type		.nv.reservedSmem.offset0,@object
	.size		.nv.reservedSmem.offset0,0x4
	.type		__assertfail,@function
